	.target	sm_90a

	.elftype	@"ET_EXEC"


//--------------------- .note.nv.tkinfo           --------------------------
	.section	.note.nv.tkinfo,"",@"SHT_NOTE"
	.sectionflags	@"SHF_NOTE_NV_TKINFO"
	.tkinfo
        /*0018*/ 	.word	0x00000002
        /*0030*/ 	.string	""
        /*0030*/ 	.string	"ptxas"
        /*0030*/ 	.string	"Cuda compilation tools, release 13.0, V13.0.88"
        /*0030*/ 	.string	"Build cuda_13.0.r13.0/compiler.36424714_0"
        /*0030*/ 	.string	"-arch sm_90a -m 64 "



//--------------------- .note.nv.cuinfo           --------------------------
	.section	.note.nv.cuinfo,"",@"SHT_NOTE"
	.sectionflags	@"SHF_NOTE_NV_CUINFO"
        /*0018*/ 	.short	0x0002
        /*001a*/ 	.short	0x005a
        /*001c*/ 	.short	0x0082
	.zero		2


//--------------------- .nv.info                  --------------------------
	.section	.nv.info,"",@"SHT_CUDA_INFO"
	.align	4


	//----- nvinfo : EIATTR_REGCOUNT
	.align		4
        /*0000*/ 	.byte	0x04, 0x2f
        /*0002*/ 	.short	(.L_12 - .L_11)
	.align		4
.L_11:
        /*0004*/ 	.word	index@(_ZN7cutlass13device_kernelINS_4gemm6kernel13GemmUniversalIN4cute5tupleIJiiiiEEENS1_10collective13CollectiveMmaINS1_40MainloopSm90TmaGmmaWarpSpecializedSparseILi10ENS5_IJNS4_1CILi2EEENSA_ILi1EEESC_EEENS1_35KernelTmaWarpSpecializedCooperativeEEENS5_IJNSA_ILi128EEENSA_ILi256EEENSA_ILi64EEEEEEaNS5_IJNS4_6LayoutINS5_IJiNS5_IJSB_iEEEiEEENS5_IJlNS5_IJSC_SB_EEElEEEEENSK_INS5_IJNS5_IJSI_iEEESQ_iEEENS5_IJNS5_IJSI_NSA_ILi4096EEEEEENS5_IJSC_lEEElEEEEEEEEaNS5_IJlSC_lEEENS4_8TiledMMAINS4_8MMA_AtomIJNS4_4SM904GMMA6SPARSE28GMMA_64x256x64_S32S8S8_SS_TNILNS12_9SparseSelE0EEEEEENSK_ISD_NS5_IJSC_NSA_ILi0EEES18_EEEEENS5_IJNS4_10UnderscoreES1B_S1B_EEEEENS4_13SM90_TMA_LOADENS4_14ComposedLayoutINS4_7SwizzleILi1ELi4ELi3EEENS4_25smem_sparse_ptr_flag_bitsILi2ELi8EEENSK_INS5_IJNS5_IJSC_NSA_ILi8EEEEEENS5_IJSB_NSA_ILi32EEEEEEEEENS5_IJNS5_IJS18_SI_EEESN_EEEEEEEvNS4_8identityENS4_23SM90_TMA_LOAD_MULTICASTENS1F_INS1G_ILi2ELi4ELi3EEENS4_18smem_ptr_flag_bitsILi8EEENSK_INS5_IJS1K_SI_EEENS5_IJSI_SC_EEEEEEEvS1T_EENS_8epilogue10collective6detail29Sm90TmaWarpSpecializedAdapterINS24_15DefaultEpilogueIiNS5_IJSC_llEEES28_NS23_6thread17LinearCombinationIiLi1EiiLNS29_9ScaleType4KindE0ELNS_15FloatRoundStyleE2EiEENS1_15EpilogueDefaultEEEEEvvEEEEvNT_6ParamsE)
        /*0008*/ 	.word	0x000000a8


	//----- nvinfo : EIATTR_FRAME_SIZE
	.align		4
.L_12:
        /*000c*/ 	.byte	0x04, 0x11
        /*000e*/ 	.short	(.L_14 - .L_13)
	.align		4
.L_13:
        /*0010*/ 	.word	index@(_ZN7cutlass13device_kernelINS_4gemm6kernel13GemmUniversalIN4cute5tupleIJiiiiEEENS1_10collective13CollectiveMmaINS1_40MainloopSm90TmaGmmaWarpSpecializedSparseILi10ENS5_IJNS4_1CILi2EEENSA_ILi1EEESC_EEENS1_35KernelTmaWarpSpecializedCooperativeEEENS5_IJNSA_ILi128EEENSA_ILi256EEENSA_ILi64EEEEEEaNS5_IJNS4_6LayoutINS5_IJiNS5_IJSB_iEEEiEEENS5_IJlNS5_IJSC_SB_EEElEEEEENSK_INS5_IJNS5_IJSI_iEEESQ_iEEENS5_IJNS5_IJSI_NSA_ILi4096EEEEEENS5_IJSC_lEEElEEEEEEEEaNS5_IJlSC_lEEENS4_8TiledMMAINS4_8MMA_AtomIJNS4_4SM904GMMA6SPARSE28GMMA_64x256x64_S32S8S8_SS_TNILNS12_9SparseSelE0EEEEEENSK_ISD_NS5_IJSC_NSA_ILi0EEES18_EEEEENS5_IJNS4_10UnderscoreES1B_S1B_EEEEENS4_13SM90_TMA_LOADENS4_14ComposedLayoutINS4_7SwizzleILi1ELi4ELi3EEENS4_25smem_sparse_ptr_flag_bitsILi2ELi8EEENSK_INS5_IJNS5_IJSC_NSA_ILi8EEEEEENS5_IJSB_NSA_ILi32EEEEEEEEENS5_IJNS5_IJS18_SI_EEESN_EEEEEEEvNS4_8identityENS4_23SM90_TMA_LOAD_MULTICASTENS1F_INS1G_ILi2ELi4ELi3EEENS4_18smem_ptr_flag_bitsILi8EEENSK_INS5_IJS1K_SI_EEENS5_IJSI_SC_EEEEEEEvS1T_EENS_8epilogue10collective6detail29Sm90TmaWarpSpecializedAdapterINS24_15DefaultEpilogueIiNS5_IJSC_llEEES28_NS23_6thread17LinearCombinationIiLi1EiiLNS29_9ScaleType4KindE0ELNS_15FloatRoundStyleE2EiEENS1_15EpilogueDefaultEEEEEvvEEEEvNT_6ParamsE)
        /*0014*/ 	.word	0x00000000


	//----- nvinfo : EIATTR_MIN_STACK_SIZE
	.align		4
.L_14:
        /*0018*/ 	.byte	0x04, 0x12
        /*001a*/ 	.short	(.L_16 - .L_15)
	.align		4
.L_15:
        /*001c*/ 	.word	index@(_ZN7cutlass13device_kernelINS_4gemm6kernel13GemmUniversalIN4cute5tupleIJiiiiEEENS1_10collective13CollectiveMmaINS1_40MainloopSm90TmaGmmaWarpSpecializedSparseILi10ENS5_IJNS4_1CILi2EEENSA_ILi1EEESC_EEENS1_35KernelTmaWarpSpecializedCooperativeEEENS5_IJNSA_ILi128EEENSA_ILi256EEENSA_ILi64EEEEEEaNS5_IJNS4_6LayoutINS5_IJiNS5_IJSB_iEEEiEEENS5_IJlNS5_IJSC_SB_EEElEEEEENSK_INS5_IJNS5_IJSI_iEEESQ_iEEENS5_IJNS5_IJSI_NSA_ILi4096EEEEEENS5_IJSC_lEEElEEEEEEEEaNS5_IJlSC_lEEENS4_8TiledMMAINS4_8MMA_AtomIJNS4_4SM904GMMA6SPARSE28GMMA_64x256x64_S32S8S8_SS_TNILNS12_9SparseSelE0EEEEEENSK_ISD_NS5_IJSC_NSA_ILi0EEES18_EEEEENS5_IJNS4_10UnderscoreES1B_S1B_EEEEENS4_13SM90_TMA_LOADENS4_14ComposedLayoutINS4_7SwizzleILi1ELi4ELi3EEENS4_25smem_sparse_ptr_flag_bitsILi2ELi8EEENSK_INS5_IJNS5_IJSC_NSA_ILi8EEEEEENS5_IJSB_NSA_ILi32EEEEEEEEENS5_IJNS5_IJS18_SI_EEESN_EEEEEEEvNS4_8identityENS4_23SM90_TMA_LOAD_MULTICASTENS1F_INS1G_ILi2ELi4ELi3EEENS4_18smem_ptr_flag_bitsILi8EEENSK_INS5_IJS1K_SI_EEENS5_IJSI_SC_EEEEEEEvS1T_EENS_8epilogue10collective6detail29Sm90TmaWarpSpecializedAdapterINS24_15DefaultEpilogueIiNS5_IJSC_llEEES28_NS23_6thread17LinearCombinationIiLi1EiiLNS29_9ScaleType4KindE0ELNS_15FloatRoundStyleE2EiEENS1_15EpilogueDefaultEEEEEvvEEEEvNT_6ParamsE)
        /*0020*/ 	.word	0x00000000
.L_16:


//--------------------- .nv.compat                --------------------------
	.section	.nv.compat,"",@"SHT_CUDA_COMPAT_INFO"
	.align	4
        /*0000*/ 	.byte	0x02, 0x09, 0x01, 0x00, 0x02, 0x02, 0x04, 0x00, 0x02, 0x05, 0x05, 0x00, 0x03, 0x07, 0x01, 0x01
        /*0010*/ 	.byte	0x02, 0x03, 0x01, 0x00, 0x02, 0x06, 0x01, 0x00, 0x04, 0x0b, 0x08, 0x00, 0x00, 0x00, 0x00, 0x00
        /*0020*/ 	.byte	0x00, 0x00, 0x00, 0x00


//--------------------- .nv.info._ZN7cutlass13device_kernelINS_4gemm6kernel13GemmUniversalIN4cute5tupleIJiiiiEEENS1_10collective13CollectiveMmaINS1_40MainloopSm90TmaGmmaWarpSpecializedSparseILi10ENS5_IJNS4_1CILi2EEENSA_ILi1EEESC_EEENS1_35KernelTmaWarpSpecializedCooperativeEEENS5_IJNSA_ILi128EEENSA_ILi256EEENSA_ILi64EEEEEEaNS5_IJNS4_6LayoutINS5_IJiNS5_IJSB_iEEEiEEENS5_IJlNS5_IJSC_SB_EEElEEEEENSK_INS5_IJNS5_IJSI_iEEESQ_iEEENS5_IJNS5_IJSI_NSA_ILi4096EEEEEENS5_IJSC_lEEElEEEEEEEEaNS5_IJlSC_lEEENS4_8TiledMMAINS4_8MMA_AtomIJNS4_4SM904GMMA6SPARSE28GMMA_64x256x64_S32S8S8_SS_TNILNS12_9SparseSelE0EEEEEENSK_ISD_NS5_IJSC_NSA_ILi0EEES18_EEEEENS5_IJNS4_10UnderscoreES1B_S1B_EEEEENS4_13SM90_TMA_LOADENS4_14ComposedLayoutINS4_7SwizzleILi1ELi4ELi3EEENS4_25smem_sparse_ptr_flag_bitsILi2ELi8EEENSK_INS5_IJNS5_IJSC_NSA_ILi8EEEEEENS5_IJSB_NSA_ILi32EEEEEEEEENS5_IJNS5_IJS18_SI_EEESN_EEEEEEEvNS4_8identityENS4_23SM90_TMA_LOAD_MULTICASTENS1F_INS1G_ILi2ELi4ELi3EEENS4_18smem_ptr_flag_bitsILi8EEENSK_INS5_IJS1K_SI_EEENS5_IJSI_SC_EEEEEEEvS1T_EENS_8epilogue10collective6detail29Sm90TmaWarpSpecializedAdapterINS24_15DefaultEpilogueIiNS5_IJSC_llEEES28_NS23_6thread17LinearCombinationIiLi1EiiLNS29_9ScaleType4KindE0ELNS_15FloatRoundStyleE2EiEENS1_15EpilogueDefaultEEEEEvvEEEEvNT_6ParamsE --------------------------
	.section	.nv.info._ZN7cutlass13device_kernelINS_4gemm6kernel13GemmUniversalIN4cute5tupleIJiiiiEEENS1_10collective13CollectiveMmaINS1_40MainloopSm90TmaGmmaWarpSpecializedSparseILi10ENS5_IJNS4_1CILi2EEENSA_ILi1EEESC_EEENS1_35KernelTmaWarpSpecializedCooperativeEEENS5_IJNSA_ILi128EEENSA_ILi256EEENSA_ILi64EEEEEEaNS5_IJNS4_6LayoutINS5_IJiNS5_IJSB_iEEEiEEENS5_IJlNS5_IJSC_SB_EEElEEEEENSK_INS5_IJNS5_IJSI_iEEESQ_iEEENS5_IJNS5_IJSI_NSA_ILi4096EEEEEENS5_IJSC_lEEElEEEEEEEEaNS5_IJlSC_lEEENS4_8TiledMMAINS4_8MMA_AtomIJNS4_4SM904GMMA6SPARSE28GMMA_64x256x64_S32S8S8_SS_TNILNS12_9SparseSelE0EEEEEENSK_ISD_NS5_IJSC_NSA_ILi0EEES18_EEEEENS5_IJNS4_10UnderscoreES1B_S1B_EEEEENS4_13SM90_TMA_LOADENS4_14ComposedLayoutINS4_7SwizzleILi1ELi4ELi3EEENS4_25smem_sparse_ptr_flag_bitsILi2ELi8EEENSK_INS5_IJNS5_IJSC_NSA_ILi8EEEEEENS5_IJSB_NSA_ILi32EEEEEEEEENS5_IJNS5_IJS18_SI_EEESN_EEEEEEEvNS4_8identityENS4_23SM90_TMA_LOAD_MULTICASTENS1F_INS1G_ILi2ELi4ELi3EEENS4_18smem_ptr_flag_bitsILi8EEENSK_INS5_IJS1K_SI_EEENS5_IJSI_SC_EEEEEEEvS1T_EENS_8epilogue10collective6detail29Sm90TmaWarpSpecializedAdapterINS24_15DefaultEpilogueIiNS5_IJSC_llEEES28_NS23_6thread17LinearCombinationIiLi1EiiLNS29_9ScaleType4KindE0ELNS_15FloatRoundStyleE2EiEENS1_15EpilogueDefaultEEEEEvvEEEEvNT_6ParamsE,"",@"SHT_CUDA_INFO"
	.sectionflags	@""
	.align	4


	//----- nvinfo : EIATTR_CUDA_API_VERSION
	.align		4
        /*0000*/ 	.byte	0x04, 0x37
        /*0002*/ 	.short	(.L_18 - .L_17)
.L_17:
        /*0004*/ 	.word	0x00000082


	//----- nvinfo : EIATTR_KPARAM_INFO
	.align		4
.L_18:
        /*0008*/ 	.byte	0x04, 0x17
        /*000a*/ 	.short	(.L_20 - .L_19)
.L_19:
        /*000c*/ 	.word	0x00000000
        /*0010*/ 	.short	0x0000
        /*0012*/ 	.short	0x0070
        /*0014*/ 	.byte	0x00, 0xf0, 0x01, 0x14


	//----- nvinfo : EIATTR_SPARSE_MMA_MASK
	.align		4
.L_20:
        /*0018*/ 	.byte	0x03, 0x50
        /*001a*/ 	.short	0x0004


	//----- nvinfo : EIATTR_MAXREG_COUNT
	.align		4
        /*001c*/ 	.byte	0x03, 0x1b
        /*001e*/ 	.short	0x00a8


	//----- nvinfo : EIATTR_NUM_BARRIERS
	.align		4
        /*0020*/ 	.byte	0x02, 0x4c
        /*0022*/ 	.byte	0x01
	.zero		1


	//----- nvinfo : EIATTR_MERCURY_ISA_VERSION
	.align		4
        /*0024*/ 	.byte	0x03, 0x5f
        /*0026*/ 	.short	0x0101


	//----- nvinfo : EIATTR_INT_WARP_WIDE_INSTR_OFFSETS
	.align		4
        /*0028*/ 	.byte	0x04, 0x31
        /*002a*/ 	.short	(.L_22 - .L_21)


	//   ....[0]....
.L_21:
        /*002c*/ 	.word	0x000005d0


	//   ....[1]....
        /*0030*/ 	.word	0x000005e0


	//   ....[2]....
        /*0034*/ 	.word	0x000007a0


	//----- nvinfo : EIATTR_COOP_GROUP_MASK_REGIDS
	.align		4
.L_22:
        /*0038*/ 	.byte	0x04, 0x29
        /*003a*/ 	.short	(.L_24 - .L_23)


	//   ....[0]....
.L_23:
        /*003c*/ 	.word	0xffffffff


	//   ....[1]....
        /*0040*/ 	.word	0xffffffff


	//   ....[2]....
        /*0044*/ 	.word	0xffffffff


	//   ....[3]....
        /*0048*/ 	.word	0xffffffff


	//   ....[4]....
        /*004c*/ 	.word	0xffffffff


	//   ....[5]....
        /*0050*/ 	.word	0xffffffff


	//----- nvinfo : EIATTR_COOP_GROUP_INSTR_OFFSETS
	.align		4
.L_24:
        /*0054*/ 	.byte	0x04, 0x28
        /*0056*/ 	.short	(.L_26 - .L_25)


	//   ....[0]....
.L_25:
        /*0058*/ 	.word	0x00000060


	//   ....[1]....
        /*005c*/ 	.word	0x00000070


	//   ....[2]....
        /*0060*/ 	.word	0x00000160


	//   ....[3]....
        /*0064*/ 	.word	0x00000400


	//   ....[4]....
        /*0068*/ 	.word	0x00000900


	//   ....[5]....
        /*006c*/ 	.word	0x00001380


	//----- nvinfo : EIATTR_REG_RECONFIG
	.align		4
.L_26:
        /*0070*/ 	.byte	0x01, 0x54
	.zero		2


	//----- nvinfo : EIATTR_MBARRIER_INSTR_OFFSETS
	.align		4
        /*0074*/ 	.byte	0x04, 0x39
        /*0076*/ 	.short	(.L_28 - .L_27)


	//   ....[0]....
.L_27:
        /*0078*/ 	.word	0x00000280
        /*007c*/ 	.word	0x000000ff
        /*0080*/ 	.word	0x00000000
        /*0084*/ 	.short	0x0100
        /*0086*/ 	.byte	0x08
	.zero		1


	//   ....[1]....
        /*0088*/ 	.word	0x00000290
        /*008c*/ 	.word	0x000000ff
        /*0090*/ 	.word	0x00000050
        /*0094*/ 	.short	0x0100
        /*0096*/ 	.byte	0x08
	.zero		1


	//   ....[2]....
        /*0098*/ 	.word	0x000002a0
        /*009c*/ 	.word	0x000000ff
        /*00a0*/ 	.word	0x00000008
        /*00a4*/ 	.short	0x0100
        /*00a6*/ 	.byte	0x08
	.zero		1


	//   ....[3]....
        /*00a8*/ 	.word	0x000002b0
        /*00ac*/ 	.word	0x000000ff
        /*00b0*/ 	.word	0x00000058
        /*00b4*/ 	.short	0x0100
        /*00b6*/ 	.byte	0x08
	.zero		1


	//   ....[4]....
        /*00b8*/ 	.word	0x000002c0
        /*00bc*/ 	.word	0x000000ff
        /*00c0*/ 	.word	0x00000010
        /*00c4*/ 	.short	0x0100
        /*00c6*/ 	.byte	0x08
	.zero		1


	//   ....[5]....
        /*00c8*/ 	.word	0x000002d0
        /*00cc*/ 	.word	0x000000ff
        /*00d0*/ 	.word	0x00000060
        /*00d4*/ 	.short	0x0100
        /*00d6*/ 	.byte	0x08
	.zero		1


	//   ....[6]....
        /*00d8*/ 	.word	0x000002e0
        /*00dc*/ 	.word	0x000000ff
        /*00e0*/ 	.word	0x00000018
        /*00e4*/ 	.short	0x0100
        /*00e6*/ 	.byte	0x08
	.zero		1


	//   ....[7]....
        /*00e8*/ 	.word	0x000002f0
        /*00ec*/ 	.word	0x000000ff
        /*00f0*/ 	.word	0x00000068
        /*00f4*/ 	.short	0x0100
        /*00f6*/ 	.byte	0x08
	.zero		1


	//   ....[8]....
        /*00f8*/ 	.word	0x00000300
        /*00fc*/ 	.word	0x000000ff
        /*0100*/ 	.word	0x00000020
        /*0104*/ 	.short	0x0100
        /*0106*/ 	.byte	0x08
	.zero		1


	//   ....[9]....
        /*0108*/ 	.word	0x00000310
        /*010c*/ 	.word	0x000000ff
        /*0110*/ 	.word	0x00000070
        /*0114*/ 	.short	0x0100
        /*0116*/ 	.byte	0x08
	.zero		1


	//   ....[10]....
        /*0118*/ 	.word	0x00000320
        /*011c*/ 	.word	0x000000ff
        /*0120*/ 	.word	0x00000028
        /*0124*/ 	.short	0x0100
        /*0126*/ 	.byte	0x08
	.zero		1


	//   ....[11]....
        /*0128*/ 	.word	0x00000330
        /*012c*/ 	.word	0x000000ff
        /*0130*/ 	.word	0x00000078
        /*0134*/ 	.short	0x0100
        /*0136*/ 	.byte	0x08
	.zero		1


	//   ....[12]....
        /*0138*/ 	.word	0x00000340
        /*013c*/ 	.word	0x000000ff
        /*0140*/ 	.word	0x00000030
        /*0144*/ 	.short	0x0100
        /*0146*/ 	.byte	0x08
	.zero		1


	//   ....[13]....
        /*0148*/ 	.word	0x00000350
        /*014c*/ 	.word	0x000000ff
        /*0150*/ 	.word	0x00000080
        /*0154*/ 	.short	0x0100
        /*0156*/ 	.byte	0x08
	.zero		1


	//   ....[14]....
        /*0158*/ 	.word	0x00000360
        /*015c*/ 	.word	0x000000ff
        /*0160*/ 	.word	0x00000038
        /*0164*/ 	.short	0x0100
        /*0166*/ 	.byte	0x08
	.zero		1


	//   ....[15]....
        /*0168*/ 	.word	0x00000370
        /*016c*/ 	.word	0x000000ff
        /*0170*/ 	.word	0x00000088
        /*0174*/ 	.short	0x0100
        /*0176*/ 	.byte	0x08
	.zero		1


	//   ....[16]....
        /*0178*/ 	.word	0x00000380
        /*017c*/ 	.word	0x000000ff
        /*0180*/ 	.word	0x00000040
        /*0184*/ 	.short	0x0100
        /*0186*/ 	.byte	0x08
	.zero		1


	//   ....[17]....
        /*0188*/ 	.word	0x00000390
        /*018c*/ 	.word	0x000000ff
        /*0190*/ 	.word	0x00000090
        /*0194*/ 	.short	0x0100
        /*0196*/ 	.byte	0x08
	.zero		1


	//   ....[18]....
        /*0198*/ 	.word	0x000003a0
        /*019c*/ 	.word	0x000000ff
        /*01a0*/ 	.word	0x00000048
        /*01a4*/ 	.short	0x0100
        /*01a6*/ 	.byte	0x08
	.zero		1


	//   ....[19]....
        /*01a8*/ 	.word	0x000003b0
        /*01ac*/ 	.word	0x000000ff
        /*01b0*/ 	.word	0x00000098
        /*01b4*/ 	.short	0x0100
        /*01b6*/ 	.byte	0x08
	.zero		1


	//   ....[20]....
        /*01b8*/ 	.word	0x00000820
        /*01bc*/ 	.word	0x000000ff
        /*01c0*/ 	.word	0x000000b0
        /*01c4*/ 	.short	0x0100
        /*01c6*/ 	.byte	0x06
	.zero		1


	//   ....[21]....
        /*01c8*/ 	.word	0x000008b0
        /*01cc*/ 	.word	0x000000ff
        /*01d0*/ 	.word	0x000000b8
        /*01d4*/ 	.short	0x0100
        /*01d6*/ 	.byte	0x06
	.zero		1


	//   ....[22]....
        /*01d8*/ 	.word	0x00001890
        /*01dc*/ 	.word	0x000000ff
        /*01e0*/ 	.word	0x00000000
        /*01e4*/ 	.short	0x010a
        /*01e6*/ 	.byte	0x08
	.zero		1


	//   ....[23]....
        /*01e8*/ 	.word	0x00001930
        /*01ec*/ 	.word	0x000000ff
        /*01f0*/ 	.word	0x00000000
        /*01f4*/ 	.short	0x010a
        /*01f6*/ 	.byte	0x08
	.zero		1


	//   ....[24]....
        /*01f8*/ 	.word	0x00001ad0
        /*01fc*/ 	.word	0x00000010
        /*0200*/ 	.word	0x00000000
        /*0204*/ 	.short	0x0101
        /*0206*/ 	.byte	0x3f
	.zero		1


	//   ....[25]....
        /*0208*/ 	.word	0x0000c040
        /*020c*/ 	.word	0x00000015
        /*0210*/ 	.word	0x00000050
        /*0214*/ 	.short	0x010a
        /*0216*/ 	.byte	0x3f
	.zero		1


	//   ....[26]....
        /*0218*/ 	.word	0x0000c470
        /*021c*/ 	.word	0x00000008
        /*0220*/ 	.word	0x000000b8
        /*0224*/ 	.short	0x0101
        /*0226*/ 	.byte	0x3f
	.zero		1


	//   ....[27]....
        /*0228*/ 	.word	0x0000cbb0
        /*022c*/ 	.word	0x00000006
        /*0230*/ 	.word	0x00000000
        /*0234*/ 	.short	0x010a
        /*0236*/ 	.byte	0x3f
	.zero		1


	//   ....[28]....
        /*0238*/ 	.word	0x0000cc30
        /*023c*/ 	.word	0x00000007
        /*0240*/ 	.word	0x00000000
        /*0244*/ 	.short	0x010a
        /*0246*/ 	.byte	0x3f
	.zero		1


	//   ....[29]....
        /*0248*/ 	.word	0x0000ccc0
        /*024c*/ 	.word	0x00000006
        /*0250*/ 	.word	0x00000000
        /*0254*/ 	.short	0x010a
        /*0256*/ 	.byte	0x3f
	.zero		1


	//   ....[30]....
        /*0258*/ 	.word	0x0000cd50
        /*025c*/ 	.word	0x00000009
        /*0260*/ 	.word	0x00000000
        /*0264*/ 	.short	0x010a
        /*0266*/ 	.byte	0x3f
	.zero		1


	//   ....[31]....
        /*0268*/ 	.word	0x0000cde0
        /*026c*/ 	.word	0x00000006
        /*0270*/ 	.word	0x00000000
        /*0274*/ 	.short	0x010a
        /*0276*/ 	.byte	0x3f
	.zero		1


	//   ....[32]....
        /*0278*/ 	.word	0x0000ce70
        /*027c*/ 	.word	0x00000009
        /*0280*/ 	.word	0x00000000
        /*0284*/ 	.short	0x010a
        /*0286*/ 	.byte	0x3f
	.zero		1


	//   ....[33]....
        /*0288*/ 	.word	0x0000cf00
        /*028c*/ 	.word	0x00000006
        /*0290*/ 	.word	0x00000000
        /*0294*/ 	.short	0x010a
        /*0296*/ 	.byte	0x3f
	.zero		1


	//   ....[34]....
        /*0298*/ 	.word	0x0000cf90
        /*029c*/ 	.word	0x00000009
        /*02a0*/ 	.word	0x00000000
        /*02a4*/ 	.short	0x010a
        /*02a6*/ 	.byte	0x3f
	.zero		1


	//   ....[35]....
        /*02a8*/ 	.word	0x0000d020
        /*02ac*/ 	.word	0x00000006
        /*02b0*/ 	.word	0x00000000
        /*02b4*/ 	.short	0x010a
        /*02b6*/ 	.byte	0x3f
	.zero		1


	//   ....[36]....
        /*02b8*/ 	.word	0x0000d0b0
        /*02bc*/ 	.word	0x00000003
        /*02c0*/ 	.word	0x00000000
        /*02c4*/ 	.short	0x010a
        /*02c6*/ 	.byte	0x3f
	.zero		1


	//   ....[37]....
        /*02c8*/ 	.word	0x0000d120
        /*02cc*/ 	.word	0x00000011
        /*02d0*/ 	.word	0x00000000
        /*02d4*/ 	.short	0x010a
        /*02d6*/ 	.byte	0x3f
	.zero		1


	//   ....[38]....
        /*02d8*/ 	.word	0x0000d1f0
        /*02dc*/ 	.word	0x00000015
        /*02e0*/ 	.word	0x00000050
        /*02e4*/ 	.short	0x010a
        /*02e6*/ 	.byte	0x3f
	.zero		1


	//   ....[39]....
        /*02e8*/ 	.word	0x0000d2c0
        /*02ec*/ 	.word	0x00000006
        /*02f0*/ 	.word	0x00000000
        /*02f4*/ 	.short	0x010a
        /*02f6*/ 	.byte	0x3f
	.zero		1


	//   ....[40]....
        /*02f8*/ 	.word	0x0000d310
        /*02fc*/ 	.word	0x00000007
        /*0300*/ 	.word	0x00000000
        /*0304*/ 	.short	0x010a
        /*0306*/ 	.byte	0x3f
	.zero		1


	//   ....[41]....
        /*0308*/ 	.word	0x0000d360
        /*030c*/ 	.word	0x00000006
        /*0310*/ 	.word	0x00000000
        /*0314*/ 	.short	0x010a
        /*0316*/ 	.byte	0x3f
	.zero		1


	//   ....[42]....
        /*0318*/ 	.word	0x0000d3b0
        /*031c*/ 	.word	0x00000009
        /*0320*/ 	.word	0x00000000
        /*0324*/ 	.short	0x010a
        /*0326*/ 	.byte	0x3f
	.zero		1


	//   ....[43]....
        /*0328*/ 	.word	0x0000d400
        /*032c*/ 	.word	0x00000006
        /*0330*/ 	.word	0x00000000
        /*0334*/ 	.short	0x010a
        /*0336*/ 	.byte	0x3f
	.zero		1


	//   ....[44]....
        /*0338*/ 	.word	0x0000d450
        /*033c*/ 	.word	0x00000009
        /*0340*/ 	.word	0x00000000
        /*0344*/ 	.short	0x010a
        /*0346*/ 	.byte	0x3f
	.zero		1


	//   ....[45]....
        /*0348*/ 	.word	0x0000d4a0
        /*034c*/ 	.word	0x00000006
        /*0350*/ 	.word	0x00000000
        /*0354*/ 	.short	0x010a
        /*0356*/ 	.byte	0x3f
	.zero		1


	//   ....[46]....
        /*0358*/ 	.word	0x0000d4f0
        /*035c*/ 	.word	0x00000009
        /*0360*/ 	.word	0x00000000
        /*0364*/ 	.short	0x010a
        /*0366*/ 	.byte	0x3f
	.zero		1


	//   ....[47]....
        /*0368*/ 	.word	0x0000d540
        /*036c*/ 	.word	0x00000006
        /*0370*/ 	.word	0x00000000
        /*0374*/ 	.short	0x010a
        /*0376*/ 	.byte	0x3f
	.zero		1


	//----- nvinfo : EIATTR_NUM_MBARRIERS
	.align		4
.L_28:
        /*0378*/ 	.byte	0x03, 0x38
        /*037a*/ 	.short	0x0016


	//----- nvinfo : EIATTR_EXIT_INSTR_OFFSETS
	.align		4
        /*037c*/ 	.byte	0x04, 0x1c
        /*037e*/ 	.short	(.L_30 - .L_29)


	//   ....[0]....
.L_29:
        /*0380*/ 	.word	0x00000a60


	//   ....[1]....
        /*0384*/ 	.word	0x00001250


	//   ....[2]....
        /*0388*/ 	.word	0x0000b730


	//   ....[3]....
        /*038c*/ 	.word	0x0000bc90


	//   ....[4]....
        /*0390*/ 	.word	0x0000d100


	//----- nvinfo : EIATTR_MAX_THREADS
	.align		4
.L_30:
        /*0394*/ 	.byte	0x04, 0x05
        /*0396*/ 	.short	(.L_32 - .L_31)
.L_31:
        /*0398*/ 	.word	0x00000180
        /*039c*/ 	.word	0x00000001
        /*03a0*/ 	.word	0x00000001


	//----- nvinfo : EIATTR_CRS_STACK_SIZE
	.align		4
.L_32:
        /*03a4*/ 	.byte	0x04, 0x1e
        /*03a6*/ 	.short	(.L_34 - .L_33)
.L_33:
        /*03a8*/ 	.word	0x00000000


	//----- nvinfo : EIATTR_CBANK_PARAM_SIZE
	.align		4
.L_34:
        /*03ac*/ 	.byte	0x03, 0x19
        /*03ae*/ 	.short	0x0570


	//----- nvinfo : EIATTR_PARAM_CBANK
	.align		4
        /*03b0*/ 	.byte	0x04, 0x0a
        /*03b2*/ 	.short	(.L_36 - .L_35)
	.align		4
.L_35:
        /*03b4*/ 	.word	index@(.nv.constant0._ZN7cutlass13device_kernelINS_4gemm6kernel13GemmUniversalIN4cute5tupleIJiiiiEEENS1_10collective13CollectiveMmaINS1_40MainloopSm90TmaGmmaWarpSpecializedSparseILi10ENS5_IJNS4_1CILi2EEENSA_ILi1EEESC_EEENS1_35KernelTmaWarpSpecializedCooperativeEEENS5_IJNSA_ILi128EEENSA_ILi256EEENSA_ILi64EEEEEEaNS5_IJNS4_6LayoutINS5_IJiNS5_IJSB_iEEEiEEENS5_IJlNS5_IJSC_SB_EEElEEEEENSK_INS5_IJNS5_IJSI_iEEESQ_iEEENS5_IJNS5_IJSI_NSA_ILi4096EEEEEENS5_IJSC_lEEElEEEEEEEEaNS5_IJlSC_lEEENS4_8TiledMMAINS4_8MMA_AtomIJNS4_4SM904GMMA6SPARSE28GMMA_64x256x64_S32S8S8_SS_TNILNS12_9SparseSelE0EEEEEENSK_ISD_NS5_IJSC_NSA_ILi0EEES18_EEEEENS5_IJNS4_10UnderscoreES1B_S1B_EEEEENS4_13SM90_TMA_LOADENS4_14ComposedLayoutINS4_7SwizzleILi1ELi4ELi3EEENS4_25smem_sparse_ptr_flag_bitsILi2ELi8EEENSK_INS5_IJNS5_IJSC_NSA_ILi8EEEEEENS5_IJSB_NSA_ILi32EEEEEEEEENS5_IJNS5_IJS18_SI_EEESN_EEEEEEEvNS4_8identityENS4_23SM90_TMA_LOAD_MULTICASTENS1F_INS1G_ILi2ELi4ELi3EEENS4_18smem_ptr_flag_bitsILi8EEENSK_INS5_IJS1K_SI_EEENS5_IJSI_SC_EEEEEEEvS1T_EENS_8epilogue10collective6detail29Sm90TmaWarpSpecializedAdapterINS24_15DefaultEpilogueIiNS5_IJSC_llEEES28_NS23_6thread17LinearCombinationIiLi1EiiLNS29_9ScaleType4KindE0ELNS_15FloatRoundStyleE2EiEENS1_15EpilogueDefaultEEEEEvvEEEEvNT_6ParamsE)
        /*03b8*/ 	.short	0x0210
        /*03ba*/ 	.short	0x0570


	//----- nvinfo : EIATTR_SW_WAR
	.align		4
.L_36:
        /*03bc*/ 	.byte	0x04, 0x36
        /*03be*/ 	.short	(.L_38 - .L_37)
.L_37:
        /*03c0*/ 	.word	0x00000008
.L_38:


//--------------------- .nv.callgraph             --------------------------
	.section	.nv.callgraph,"",@"SHT_CUDA_CALLGRAPH"
	.align	4
	.sectionentsize	8
	.align		4
        /*0000*/ 	.word	0x00000000
	.align		4
        /*0004*/ 	.word	0xffffffff
	.align		4
        /*0008*/ 	.word	0x00000000
	.align		4
        /*000c*/ 	.word	0xfffffffe
	.align		4
        /*0010*/ 	.word	0x00000000
	.align		4
        /*0014*/ 	.word	0xfffffffd
	.align		4
        /*0018*/ 	.word	0x00000000
	.align		4
        /*001c*/ 	.word	0xfffffffc


//--------------------- .nv.constant4             --------------------------
	.section	.nv.constant4,"a",@progbits
	.align	8
	.align		8
.nv.constant4:
        /*0000*/ 	.dword	_ZN39_INTERNAL_5b7f964a_4_k_cu_142774c6_27854cuda3std3__45__cpo5beginE
	.align		8
        /*0008*/ 	.dword	_ZN39_INTERNAL_5b7f964a_4_k_cu_142774c6_27854cuda3std3__45__cpo3endE
	.align		8
        /*0010*/ 	.dword	_ZN39_INTERNAL_5b7f964a_4_k_cu_142774c6_27854cuda3std3__45__cpo6cbeginE
	.align		8
        /*0018*/ 	.dword	_ZN39_INTERNAL_5b7f964a_4_k_cu_142774c6_27854cuda3std3__45__cpo4cendE
	.align		8
        /*0020*/ 	.dword	_ZN39_INTERNAL_5b7f964a_4_k_cu_142774c6_27854cuda3std3__441_GLOBAL__N__5b7f964a_4_k_cu_142774c6_27856ignoreE
	.align		8
        /*0028*/ 	.dword	_ZN39_INTERNAL_5b7f964a_4_k_cu_142774c6_27854cuda3std3__419piecewise_constructE
	.align		8
        /*0030*/ 	.dword	_ZN39_INTERNAL_5b7f964a_4_k_cu_142774c6_27854cuda3std3__48in_placeE
	.align		8
        /*0038*/ 	.dword	_ZN39_INTERNAL_5b7f964a_4_k_cu_142774c6_27854cuda3std6ranges3__45__cpo4swapE
	.align		8
        /*0040*/ 	.dword	_ZN39_INTERNAL_5b7f964a_4_k_cu_142774c6_27854cuda3std6ranges3__45__cpo9iter_moveE
	.align		8
        /*0048*/ 	.dword	_ZN39_INTERNAL_5b7f964a_4_k_cu_142774c6_27854cute7productE
	.align		8
        /*0050*/ 	.dword	_ZN39_INTERNAL_5b7f964a_4_k_cu_142774c6_27854cute1_E


//--------------------- .text._ZN7cutlass13device_kernelINS_4gemm6kernel13GemmUniversalIN4cute5tupleIJiiiiEEENS1_10collective13CollectiveMmaINS1_40MainloopSm90TmaGmmaWarpSpecializedSparseILi10ENS5_IJNS4_1CILi2EEENSA_ILi1EEESC_EEENS1_35KernelTmaWarpSpecializedCooperativeEEENS5_IJNSA_ILi128EEENSA_ILi256EEENSA_ILi64EEEEEEaNS5_IJNS4_6LayoutINS5_IJiNS5_IJSB_iEEEiEEENS5_IJlNS5_IJSC_SB_EEElEEEEENSK_INS5_IJNS5_IJSI_iEEESQ_iEEENS5_IJNS5_IJSI_NSA_ILi4096EEEEEENS5_IJSC_lEEElEEEEEEEEaNS5_IJlSC_lEEENS4_8TiledMMAINS4_8MMA_AtomIJNS4_4SM904GMMA6SPARSE28GMMA_64x256x64_S32S8S8_SS_TNILNS12_9SparseSelE0EEEEEENSK_ISD_NS5_IJSC_NSA_ILi0EEES18_EEEEENS5_IJNS4_10UnderscoreES1B_S1B_EEEEENS4_13SM90_TMA_LOADENS4_14ComposedLayoutINS4_7SwizzleILi1ELi4ELi3EEENS4_25smem_sparse_ptr_flag_bitsILi2ELi8EEENSK_INS5_IJNS5_IJSC_NSA_ILi8EEEEEENS5_IJSB_NSA_ILi32EEEEEEEEENS5_IJNS5_IJS18_SI_EEESN_EEEEEEEvNS4_8identityENS4_23SM90_TMA_LOAD_MULTICASTENS1F_INS1G_ILi2ELi4ELi3EEENS4_18smem_ptr_flag_bitsILi8EEENSK_INS5_IJS1K_SI_EEENS5_IJSI_SC_EEEEEEEvS1T_EENS_8epilogue10collective6detail29Sm90TmaWarpSpecializedAdapterINS24_15DefaultEpilogueIiNS5_IJSC_llEEES28_NS23_6thread17LinearCombinationIiLi1EiiLNS29_9ScaleType4KindE0ELNS_15FloatRoundStyleE2EiEENS1_15EpilogueDefaultEEEEEvvEEEEvNT_6ParamsE --------------------------
	.section	.text._ZN7cutlass13device_kernelINS_4gemm6kernel13GemmUniversalIN4cute5tupleIJiiiiEEENS1_10collective13CollectiveMmaINS1_40MainloopSm90TmaGmmaWarpSpecializedSparseILi10ENS5_IJNS4_1CILi2EEENSA_ILi1EEESC_EEENS1_35KernelTmaWarpSpecializedCooperativeEEENS5_IJNSA_ILi128EEENSA_ILi256EEENSA_ILi64EEEEEEaNS5_IJNS4_6LayoutINS5_IJiNS5_IJSB_iEEEiEEENS5_IJlNS5_IJSC_SB_EEElEEEEENSK_INS5_IJNS5_IJSI_iEEESQ_iEEENS5_IJNS5_IJSI_NSA_ILi4096EEEEEENS5_IJSC_lEEElEEEEEEEEaNS5_IJlSC_lEEENS4_8TiledMMAINS4_8MMA_AtomIJNS4_4SM904GMMA6SPARSE28GMMA_64x256x64_S32S8S8_SS_TNILNS12_9SparseSelE0EEEEEENSK_ISD_NS5_IJSC_NSA_ILi0EEES18_EEEEENS5_IJNS4_10UnderscoreES1B_S1B_EEEEENS4_13SM90_TMA_LOADENS4_14ComposedLayoutINS4_7SwizzleILi1ELi4ELi3EEENS4_25smem_sparse_ptr_flag_bitsILi2ELi8EEENSK_INS5_IJNS5_IJSC_NSA_ILi8EEEEEENS5_IJSB_NSA_ILi32EEEEEEEEENS5_IJNS5_IJS18_SI_EEESN_EEEEEEEvNS4_8identityENS4_23SM90_TMA_LOAD_MULTICASTENS1F_INS1G_ILi2ELi4ELi3EEENS4_18smem_ptr_flag_bitsILi8EEENSK_INS5_IJS1K_SI_EEENS5_IJSI_SC_EEEEEEEvS1T_EENS_8epilogue10collective6detail29Sm90TmaWarpSpecializedAdapterINS24_15DefaultEpilogueIiNS5_IJSC_llEEES28_NS23_6thread17LinearCombinationIiLi1EiiLNS29_9ScaleType4KindE0ELNS_15FloatRoundStyleE2EiEENS1_15EpilogueDefaultEEEEEvvEEEEvNT_6ParamsE,"ax",@progbits
	.align	128
.text._ZN7cutlass13device_kernelINS_4gemm6kernel13GemmUniversalIN4cute5tupleIJiiiiEEENS1_10collective13CollectiveMmaINS1_40MainloopSm90TmaGmmaWarpSpecializedSparseILi10ENS5_IJNS4_1CILi2EEENSA_ILi1EEESC_EEENS1_35KernelTmaWarpSpecializedCooperativeEEENS5_IJNSA_ILi128EEENSA_ILi256EEENSA_ILi64EEEEEEaNS5_IJNS4_6LayoutINS5_IJiNS5_IJSB_iEEEiEEENS5_IJlNS5_IJSC_SB_EEElEEEEENSK_INS5_IJNS5_IJSI_iEEESQ_iEEENS5_IJNS5_IJSI_NSA_ILi4096EEEEEENS5_IJSC_lEEElEEEEEEEEaNS5_IJlSC_lEEENS4_8TiledMMAINS4_8MMA_AtomIJNS4_4SM904GMMA6SPARSE28GMMA_64x256x64_S32S8S8_SS_TNILNS12_9SparseSelE0EEEEEENSK_ISD_NS5_IJSC_NSA_ILi0EEES18_EEEEENS5_IJNS4_10UnderscoreES1B_S1B_EEEEENS4_13SM90_TMA_LOADENS4_14ComposedLayoutINS4_7SwizzleILi1ELi4ELi3EEENS4_25smem_sparse_ptr_flag_bitsILi2ELi8EEENSK_INS5_IJNS5_IJSC_NSA_ILi8EEEEEENS5_IJSB_NSA_ILi32EEEEEEEEENS5_IJNS5_IJS18_SI_EEESN_EEEEEEEvNS4_8identityENS4_23SM90_TMA_LOAD_MULTICASTENS1F_INS1G_ILi2ELi4ELi3EEENS4_18smem_ptr_flag_bitsILi8EEENSK_INS5_IJS1K_SI_EEENS5_IJSI_SC_EEEEEEEvS1T_EENS_8epilogue10collective6detail29Sm90TmaWarpSpecializedAdapterINS24_15DefaultEpilogueIiNS5_IJSC_llEEES28_NS23_6thread17LinearCombinationIiLi1EiiLNS29_9ScaleType4KindE0ELNS_15FloatRoundStyleE2EiEENS1_15EpilogueDefaultEEEEEvvEEEEvNT_6ParamsE:
        .type           _ZN7cutlass13device_kernelINS_4gemm6kernel13GemmUniversalIN4cute5tupleIJiiiiEEENS1_10collective13CollectiveMmaINS1_40MainloopSm90TmaGmmaWarpSpecializedSparseILi10ENS5_IJNS4_1CILi2EEENSA_ILi1EEESC_EEENS1_35KernelTmaWarpSpecializedCooperativeEEENS5_IJNSA_ILi128EEENSA_ILi256EEENSA_ILi64EEEEEEaNS5_IJNS4_6LayoutINS5_IJiNS5_IJSB_iEEEiEEENS5_IJlNS5_IJSC_SB_EEElEEEEENSK_INS5_IJNS5_IJSI_iEEESQ_iEEENS5_IJNS5_IJSI_NSA_ILi4096EEEEEENS5_IJSC_lEEElEEEEEEEEaNS5_IJlSC_lEEENS4_8TiledMMAINS4_8MMA_AtomIJNS4_4SM904GMMA6SPARSE28GMMA_64x256x64_S32S8S8_SS_TNILNS12_9SparseSelE0EEEEEENSK_ISD_NS5_IJSC_NSA_ILi0EEES18_EEEEENS5_IJNS4_10UnderscoreES1B_S1B_EEEEENS4_13SM90_TMA_LOADENS4_14ComposedLayoutINS4_7SwizzleILi1ELi4ELi3EEENS4_25smem_sparse_ptr_flag_bitsILi2ELi8EEENSK_INS5_IJNS5_IJSC_NSA_ILi8EEEEEENS5_IJSB_NSA_ILi32EEEEEEEEENS5_IJNS5_IJS18_SI_EEESN_EEEEEEEvNS4_8identityENS4_23SM90_TMA_LOAD_MULTICASTENS1F_INS1G_ILi2ELi4ELi3EEENS4_18smem_ptr_flag_bitsILi8EEENSK_INS5_IJS1K_SI_EEENS5_IJSI_SC_EEEEEEEvS1T_EENS_8epilogue10collective6detail29Sm90TmaWarpSpecializedAdapterINS24_15DefaultEpilogueIiNS5_IJSC_llEEES28_NS23_6thread17LinearCombinationIiLi1EiiLNS29_9ScaleType4KindE0ELNS_15FloatRoundStyleE2EiEENS1_15EpilogueDefaultEEEEEvvEEEEvNT_6ParamsE,@function
        .size           _ZN7cutlass13device_kernelINS_4gemm6kernel13GemmUniversalIN4cute5tupleIJiiiiEEENS1_10collective13CollectiveMmaINS1_40MainloopSm90TmaGmmaWarpSpecializedSparseILi10ENS5_IJNS4_1CILi2EEENSA_ILi1EEESC_EEENS1_35KernelTmaWarpSpecializedCooperativeEEENS5_IJNSA_ILi128EEENSA_ILi256EEENSA_ILi64EEEEEEaNS5_IJNS4_6LayoutINS5_IJiNS5_IJSB_iEEEiEEENS5_IJlNS5_IJSC_SB_EEElEEEEENSK_INS5_IJNS5_IJSI_iEEESQ_iEEENS5_IJNS5_IJSI_NSA_ILi4096EEEEEENS5_IJSC_lEEElEEEEEEEEaNS5_IJlSC_lEEENS4_8TiledMMAINS4_8MMA_AtomIJNS4_4SM904GMMA6SPARSE28GMMA_64x256x64_S32S8S8_SS_TNILNS12_9SparseSelE0EEEEEENSK_ISD_NS5_IJSC_NSA_ILi0EEES18_EEEEENS5_IJNS4_10UnderscoreES1B_S1B_EEEEENS4_13SM90_TMA_LOADENS4_14ComposedLayoutINS4_7SwizzleILi1ELi4ELi3EEENS4_25smem_sparse_ptr_flag_bitsILi2ELi8EEENSK_INS5_IJNS5_IJSC_NSA_ILi8EEEEEENS5_IJSB_NSA_ILi32EEEEEEEEENS5_IJNS5_IJS18_SI_EEESN_EEEEEEEvNS4_8identityENS4_23SM90_TMA_LOAD_MULTICASTENS1F_INS1G_ILi2ELi4ELi3EEENS4_18smem_ptr_flag_bitsILi8EEENSK_INS5_IJS1K_SI_EEENS5_IJSI_SC_EEEEEEEvS1T_EENS_8epilogue10collective6detail29Sm90TmaWarpSpecializedAdapterINS24_15DefaultEpilogueIiNS5_IJSC_llEEES28_NS23_6thread17LinearCombinationIiLi1EiiLNS29_9ScaleType4KindE0ELNS_15FloatRoundStyleE2EiEENS1_15EpilogueDefaultEEEEEvvEEEEvNT_6ParamsE,(.L_x_329 - _ZN7cutlass13device_kernelINS_4gemm6kernel13GemmUniversalIN4cute5tupleIJiiiiEEENS1_10collective13CollectiveMmaINS1_40MainloopSm90TmaGmmaWarpSpecializedSparseILi10ENS5_IJNS4_1CILi2EEENSA_ILi1EEESC_EEENS1_35KernelTmaWarpSpecializedCooperativeEEENS5_IJNSA_ILi128EEENSA_ILi256EEENSA_ILi64EEEEEEaNS5_IJNS4_6LayoutINS5_IJiNS5_IJSB_iEEEiEEENS5_IJlNS5_IJSC_SB_EEElEEEEENSK_INS5_IJNS5_IJSI_iEEESQ_iEEENS5_IJNS5_IJSI_NSA_ILi4096EEEEEENS5_IJSC_lEEElEEEEEEEEaNS5_IJlSC_lEEENS4_8TiledMMAINS4_8MMA_AtomIJNS4_4SM904GMMA6SPARSE28GMMA_64x256x64_S32S8S8_SS_TNILNS12_9SparseSelE0EEEEEENSK_ISD_NS5_IJSC_NSA_ILi0EEES18_EEEEENS5_IJNS4_10UnderscoreES1B_S1B_EEEEENS4_13SM90_TMA_LOADENS4_14ComposedLayoutINS4_7SwizzleILi1ELi4ELi3EEENS4_25smem_sparse_ptr_flag_bitsILi2ELi8EEENSK_INS5_IJNS5_IJSC_NSA_ILi8EEEEEENS5_IJSB_NSA_ILi32EEEEEEEEENS5_IJNS5_IJS18_SI_EEESN_EEEEEEEvNS4_8identityENS4_23SM90_TMA_LOAD_MULTICASTENS1F_INS1G_ILi2ELi4ELi3EEENS4_18smem_ptr_flag_bitsILi8EEENSK_INS5_IJS1K_SI_EEENS5_IJSI_SC_EEEEEEEvS1T_EENS_8epilogue10collective6detail29Sm90TmaWarpSpecializedAdapterINS24_15DefaultEpilogueIiNS5_IJSC_llEEES28_NS23_6thread17LinearCombinationIiLi1EiiLNS29_9ScaleType4KindE0ELNS_15FloatRoundStyleE2EiEENS1_15EpilogueDefaultEEEEEvvEEEEvNT_6ParamsE)
        .other          _ZN7cutlass13device_kernelINS_4gemm6kernel13GemmUniversalIN4cute5tupleIJiiiiEEENS1_10collective13CollectiveMmaINS1_40MainloopSm90TmaGmmaWarpSpecializedSparseILi10ENS5_IJNS4_1CILi2EEENSA_ILi1EEESC_EEENS1_35KernelTmaWarpSpecializedCooperativeEEENS5_IJNSA_ILi128EEENSA_ILi256EEENSA_ILi64EEEEEEaNS5_IJNS4_6LayoutINS5_IJiNS5_IJSB_iEEEiEEENS5_IJlNS5_IJSC_SB_EEElEEEEENSK_INS5_IJNS5_IJSI_iEEESQ_iEEENS5_IJNS5_IJSI_NSA_ILi4096EEEEEENS5_IJSC_lEEElEEEEEEEEaNS5_IJlSC_lEEENS4_8TiledMMAINS4_8MMA_AtomIJNS4_4SM904GMMA6SPARSE28GMMA_64x256x64_S32S8S8_SS_TNILNS12_9SparseSelE0EEEEEENSK_ISD_NS5_IJSC_NSA_ILi0EEES18_EEEEENS5_IJNS4_10UnderscoreES1B_S1B_EEEEENS4_13SM90_TMA_LOADENS4_14ComposedLayoutINS4_7SwizzleILi1ELi4ELi3EEENS4_25smem_sparse_ptr_flag_bitsILi2ELi8EEENSK_INS5_IJNS5_IJSC_NSA_ILi8EEEEEENS5_IJSB_NSA_ILi32EEEEEEEEENS5_IJNS5_IJS18_SI_EEESN_EEEEEEEvNS4_8identityENS4_23SM90_TMA_LOAD_MULTICASTENS1F_INS1G_ILi2ELi4ELi3EEENS4_18smem_ptr_flag_bitsILi8EEENSK_INS5_IJS1K_SI_EEENS5_IJSI_SC_EEEEEEEvS1T_EENS_8epilogue10collective6detail29Sm90TmaWarpSpecializedAdapterINS24_15DefaultEpilogueIiNS5_IJSC_llEEES28_NS23_6thread17LinearCombinationIiLi1EiiLNS29_9ScaleType4KindE0ELNS_15FloatRoundStyleE2EiEENS1_15EpilogueDefaultEEEEEvvEEEEvNT_6ParamsE,@"STO_CUDA_ENTRY STV_DEFAULT"
_ZN7cutlass13device_kernelINS_4gemm6kernel13GemmUniversalIN4cute5tupleIJiiiiEEENS1_10collective13CollectiveMmaINS1_40MainloopSm90TmaGmmaWarpSpecializedSparseILi10ENS5_IJNS4_1CILi2EEENSA_ILi1EEESC_EEENS1_35KernelTmaWarpSpecializedCooperativeEEENS5_IJNSA_ILi128EEENSA_ILi256EEENSA_ILi64EEEEEEaNS5_IJNS4_6LayoutINS5_IJiNS5_IJSB_iEEEiEEENS5_IJlNS5_IJSC_SB_EEElEEEEENSK_INS5_IJNS5_IJSI_iEEESQ_iEEENS5_IJNS5_IJSI_NSA_ILi4096EEEEEENS5_IJSC_lEEElEEEEEEEEaNS5_IJlSC_lEEENS4_8TiledMMAINS4_8MMA_AtomIJNS4_4SM904GMMA6SPARSE28GMMA_64x256x64_S32S8S8_SS_TNILNS12_9SparseSelE0EEEEEENSK_ISD_NS5_IJSC_NSA_ILi0EEES18_EEEEENS5_IJNS4_10UnderscoreES1B_S1B_EEEEENS4_13SM90_TMA_LOADENS4_14ComposedLayoutINS4_7SwizzleILi1ELi4ELi3EEENS4_25smem_sparse_ptr_flag_bitsILi2ELi8EEENSK_INS5_IJNS5_IJSC_NSA_ILi8EEEEEENS5_IJSB_NSA_ILi32EEEEEEEEENS5_IJNS5_IJS18_SI_EEESN_EEEEEEEvNS4_8identityENS4_23SM90_TMA_LOAD_MULTICASTENS1F_INS1G_ILi2ELi4ELi3EEENS4_18smem_ptr_flag_bitsILi8EEENSK_INS5_IJS1K_SI_EEENS5_IJSI_SC_EEEEEEEvS1T_EENS_8epilogue10collective6detail29Sm90TmaWarpSpecializedAdapterINS24_15DefaultEpilogueIiNS5_IJSC_llEEES28_NS23_6thread17LinearCombinationIiLi1EiiLNS29_9ScaleType4KindE0ELNS_15FloatRoundStyleE2EiEENS1_15EpilogueDefaultEEEEEvvEEEEvNT_6ParamsE:
[----:B------:R-:W-:Y:S01]  /*0000*/  LDC R1, c[0x0][0x28] ;  /* 0x00000a00ff017b82 */ /* 0x000fe20000000800 */
[----:B------:R-:W0:Y:S01]  /*0010*/  S2R R0, SR_TID.X ;  /* 0x0000000000007919 */ /* 0x000e220000002100 */
[----:B------:R-:W-:Y:S01]  /*0020*/  ELECT P0, URZ, PT ;  /* 0x00000000003f782f */ /* 0x000fe20003800000 */
[----:B------:R-:W-:Y:S01]  /*0030*/  BSSY B0, `(.L_x_0) ;  /* 0x0000012000007945 */ /* 0x000fe20003800000 */
[--C-:B0-----:R-:W-:Y:S02]  /*0040*/  SHF.R.U32.HI R2, RZ, 0x5, R0.reuse ;  /* 0x00000005ff027819 */ /* 0x101fe40000011600 */
[----:B------:R-:W-:-:S03]  /*0050*/  SHF.R.U32.HI R8, RZ, 0x7, R0 ;  /* 0x00000007ff087819 */ /* 0x000fc60000011600 */
[----:B------:R-:W0:Y:S04]  /*0060*/  SHFL.IDX PT, R9, R2, RZ, 0x1f ;  /* 0x00001fff02097589 */ /* 0x000e2800000e0000 */
[----:B------:R1:W2:Y:S01]  /*0070*/  SHFL.IDX PT, R3, R8, RZ, 0x1f ;  /* 0x00001fff08037589 */ /* 0x0002a200000e0000 */
[----:B0-----:R-:W-:-:S13]  /*0080*/  ISETP.NE.OR P0, PT, R9, RZ, !P0 ;  /* 0x000000ff0900720c */ /* 0x001fda0004705670 */
[----:B-12---:R-:W-:Y:S05]  /*0090*/  @P0 BRA `(.L_x_1) ;  /* 0x00000000002c0947 */ /* 0x006fea0003800000 */
[----:B------:R-:W-:Y:S02]  /*00a0*/  ULDC.64 UR4, c[0x0][0x198] ;  /* 0x0000660000047ab9 */ /* 0x000fe40000000a00 */
[----:B------:R-:W-:Y:S02]  /*00b0*/  UIADD3 UR6, UP0, UR4, 0xf0, URZ ;  /* 0x000000f004067890 */ /* 0x000fe4000ff1e03f */
[----:B------:R-:W-:Y:S02]  /*00c0*/  UIADD3 UR8, UP1, UR4, 0x1f0, URZ ;  /* 0x000001f004087890 */ /* 0x000fe4000ff3e03f */
[----:B------:R-:W-:Y:S02]  /*00d0*/  UIADD3 UR4, UP2, UR4, 0x2f0, URZ ;  /* 0x000002f004047890 */ /* 0x000fe4000ff5e03f */
[----:B------:R-:W-:Y:S02]  /*00e0*/  UIADD3.X UR7, URZ, UR5, URZ, UP0, !UPT ;  /* 0x000000053f077290 */ /* 0x000fe400087fe43f */
[----:B------:R-:W-:-:S02]  /*00f0*/  UIADD3.X UR9, URZ, UR5, URZ, UP1, !UPT ;  /* 0x000000053f097290 */ /* 0x000fc40008ffe43f */
[----:B------:R-:W-:-:S05]  /*0100*/  UIADD3.X UR5, URZ, UR5, URZ, UP2, !UPT ;  /* 0x000000053f057290 */ /* 0x000fca00097fe43f */
[----:B------:R0:W-:Y:S02]  /*0110*/  UTMACCTL.PF [UR6] ;  /* 0x00000000060079b9 */ /* 0x0001e40008040000 */
[----:B------:R0:W-:Y:S02]  /*0120*/  UTMACCTL.PF [UR8] ;  /* 0x00000000080079b9 */ /* 0x0001e40008040000 */
[----:B------:R0:W-:Y:S02]  /*0130*/  UTMACCTL.PF [UR4] ;  /* 0x00000000040079b9 */ /* 0x0001e40008040000 */
[----:B0-----:R-:W-:Y:S01]  /*0140*/  NOP ;  /* 0x0000000000007918 */ /* 0x001fe20000000000 */
.L_x_1:
[----:B------:R-:W-:Y:S05]  /*0150*/  BSYNC B0 ;  /* 0x0000000000007941 */ /* 0x000fea0003800000 */
.L_x_0:
[----:B------:R-:W0:Y:S02]  /*0160*/  SHFL.IDX PT, R4, R2, RZ, 0x1f ;  /* 0x00001fff02047589 */ /* 0x000e2400000e0000 */
[----:B0-----:R-:W-:-:S13]  /*0170*/  ISETP.NE.AND P0, PT, R4, RZ, PT ;  /* 0x000000ff0400720c */ /* 0x001fda0003f05270 */
[----:B------:R-:W-:Y:S05]  /*0180*/  @P0 BRA `(.L_x_2) ;  /* 0x0000000000940947 */ /* 0x000fea0003800000 */
[----:B------:R-:W-:Y:S01]  /*0190*/  ELECT P0, URZ, PT ;  /* 0x00000000003f782f */ /* 0x000fe20003800000 */
[----:B------:R-:W-:-:S12]  /*01a0*/  BSSY B0, `(.L_x_2) ;  /* 0x0000023000007945 */ /* 0x000fd80003800000 */
[----:B------:R-:W-:Y:S05]  /*01b0*/  @!P0 BRA `(.L_x_3) ;  /* 0x0000000000848947 */ /* 0x000fea0003800000 */
[----:B------:R-:W0:Y:S01]  /*01c0*/  S2UR UR8, SR_CgaCtaId ;  /* 0x00000000000879c3 */ /* 0x000e220000008800 */
[----:B------:R-:W-:Y:S01]  /*01d0*/  UMOV UR4, 0x400 ;  /* 0x0000040000047882 */ /* 0x000fe20000000000 */
[----:B------:R-:W-:Y:S01]  /*01e0*/  UMOV UR5, 0x1 ;  /* 0x0000000100057882 */ /* 0x000fe20000000000 */
[----:B------:R-:W-:Y:S02]  /*01f0*/  UMOV UR6, 0x4 ;  /* 0x0000000400067882 */ /* 0x000fe40000000000 */
[----:B------:R-:W-:-:S04]  /*0200*/  UIADD3 UR6, -UR6, 0x100000, URZ ;  /* 0x0010000006067890 */ /* 0x000fc8000fffe13f */
[----:B------:R-:W-:Y:S02]  /*0210*/  USHF.L.U32 UR7, UR6, 0xb, URZ ;  /* 0x0000000b06077899 */ /* 0x000fe4000800063f */
[----:B------:R-:W-:Y:S02]  /*0220*/  USHF.L.U32 UR6, UR6, 0x1, URZ ;  /* 0x0000000106067899 */ /* 0x000fe4000800063f */
[----:B0-----:R-:W-:Y:S02]  /*0230*/  ULEA UR8, UR8, UR4, 0x18 ;  /* 0x0000000408087291 */ /* 0x001fe4000f8ec03f */
[----:B------:R-:W-:-:S04]  /*0240*/  UIADD3 UR4, -UR5, 0x100000, URZ ;  /* 0x0010000005047890 */ /* 0x000fc8000fffe13f */
[----:B------:R-:W-:Y:S02]  /*0250*/  USHF.L.U32 UR5, UR4, 0xb, URZ ;  /* 0x0000000b04057899 */ /* 0x000fe4000800063f */
[----:B------:R-:W-:Y:S01]  /*0260*/  USHF.L.U32 UR4, UR4, 0x1, URZ ;  /* 0x0000000104047899 */ /* 0x000fe2000800063f */
[----:B------:R-:W0:Y:S11]  /*0270*/  FENCE.VIEW.ASYNC.S ;  /* 0x00000000000073c6 */ /* 0x000e360000000000 */
[----:B0-----:R0:W1:Y:S01]  /*0280*/  SYNCS.EXCH.64 URZ, [UR8], UR4 ;  /* 0x00000004083f75b2 */ /* 0x0010620008000100 */
[----:B------:R0:W2:Y:S01]  /*0290*/  SYNCS.EXCH.64 URZ, [UR8+0x50], UR6 ;  /* 0x00005006083f75b2 */ /* 0x0000a20008000100 */
[----:B------:R0:W3:Y:S01]  /*02a0*/  SYNCS.EXCH.64 URZ, [UR8+0x8], UR4 ;  /* 0x00000804083f75b2 */ /* 0x0000e20008000100 */
[----:B------:R0:W4:Y:S01]  /*02b0*/  SYNCS.EXCH.64 URZ, [UR8+0x58], UR6 ;  /* 0x00005806083f75b2 */ /* 0x0001220008000100 */
[----:B------:R0:W0:Y:S01]  /*02c0*/  SYNCS.EXCH.64 URZ, [UR8+0x10], UR4 ;  /* 0x00001004083f75b2 */ /* 0x0000220008000100 */
        /* <DEDUP_REMOVED lines=15> */
[----:B------:R-:W-:Y:S01]  /*03c0*/  NOP ;  /* 0x0000000000007918 */ /* 0x000fe20000000000 */
.L_x_3:
[----:B0-----:R-:W-:Y:S05]  /*03d0*/  BSYNC B0 ;  /* 0x0000000000007941 */ /* 0x001fea0003800000 */
.L_x_2:
[----:B------:R-:W0:Y:S01]  /*03e0*/  S2UR UR8, SR_CTAID.X ;  /* 0x00000000000879c3 */ /* 0x000e220000002500 */
[----:B------:R-:W-:Y:S01]  /*03f0*/  SHF.R.S32.HI R5, RZ, 0x1f, R0 ;  /* 0x0000001fff057819 */ /* 0x000fe20000011400 */
[----:B------:R-:W5:Y:S01]  /*0400*/  SHFL.IDX PT, R2, R2, RZ, 0x1f ;  /* 0x00001fff02027589 */ /* 0x000f6200000e0000 */
[----:B------:R-:W-:Y:S02]  /*0410*/  ELECT P0, URZ, PT ;  /* 0x00000000003f782f */ /* 0x000fe40003800000 */
[----:B------:R-:W-:Y:S01]  /*0420*/  SHF.R.S32.HI R11, RZ, 0x1f, R4 ;  /* 0x0000001fff0b7819 */ /* 0x000fe20000011404 */
[----:B------:R-:W-:Y:S01]  /*0430*/  ULDC UR4, c[0x0][0x150] ;  /* 0x0000540000047ab9 */ /* 0x000fe20000000800 */
[----:B------:R-:W-:Y:S01]  /*0440*/  LEA.HI R5, R5, R0, RZ, 0x7 ;  /* 0x0000000005057211 */ /* 0x000fe200078f38ff */
[----:B------:R-:W1:Y:S01]  /*0450*/  S2R R12, SR_CTAID.Y ;  /* 0x00000000000c7919 */ /* 0x000e620000002600 */
[----:B------:R-:W-:Y:S01]  /*0460*/  LEA.HI R11, R11, R4, RZ, 0x2 ;  /* 0x000000040b0b7211 */ /* 0x000fe200078f10ff */
[----:B------:R-:W2:Y:S01]  /*0470*/  LDC R14, c[0x0][0x144] ;  /* 0x00005100ff0e7b82 */ /* 0x000ea20000000800 */
[----:B------:R-:W-:Y:S01]  /*0480*/  LOP3.LUT R5, R5, 0xffffff80, RZ, 0xc0, !PT ;  /* 0xffffff8005057812 */ /* 0x000fe200078ec0ff */
[----:B------:R-:W-:Y:S01]  /*0490*/  NOP ;  /* 0x0000000000007918 */ /* 0x000fe20000000000 */
[----:B------:R-:W-:Y:S01]  /*04a0*/  LOP3.LUT R11, R11, 0x3ffffffc, RZ, 0xc0, !PT ;  /* 0x3ffffffc0b0b7812 */ /* 0x000fe200078ec0ff */
[----:B------:R-:W-:Y:S01]  /*04b0*/  NOP ;  /* 0x0000000000007918 */ /* 0x000fe20000000000 */
[----:B------:R-:W-:Y:S01]  /*04c0*/  ISETP.NE.AND P2, PT, R3, RZ, PT ;  /* 0x000000ff0300720c */ /* 0x000fe20003f45270 */
[----:B------:R-:W-:-:S02]  /*04d0*/  IMAD.IADD R5, R0, 0x1, -R5 ;  /* 0x0000000100057824 */ /* 0x000fc400078e0a05 */
[----:B------:R-:W-:Y:S01]  /*04e0*/  IMAD.IADD R4, R4, 0x1, -R11 ;  /* 0x0000000104047824 */ /* 0x000fe200078e0a0b */
[----:B------:R-:W3:Y:S02]  /*04f0*/  LDC R15, c[0x0][0x148] ;  /* 0x00005200ff0f7b82 */ /* 0x000ee40000000800 */
[----:B------:R-:W-:Y:S02]  /*0500*/  SHF.R.S32.HI R6, RZ, 0x1f, R5 ;  /* 0x0000001fff067819 */ /* 0x000fe40000011405 */
[----:B------:R-:W-:Y:S02]  /*0510*/  LOP3.LUT P6, RZ, R5, 0x7, RZ, 0xc0, !PT ;  /* 0x0000000705ff7812 */ /* 0x000fe400078cc0ff */
[----:B0-----:R-:W-:Y:S02]  /*0520*/  I2FP.F32.U32 R7, UR8 ;  /* 0x0000000800077c45 */ /* 0x001fe40008201000 */
[----:B------:R-:W-:Y:S02]  /*0530*/  LEA.HI R6, R6, R5, RZ, 0x3 ;  /* 0x0000000506067211 */ /* 0x000fe400078f18ff */
[----:B-----5:R-:W-:Y:S01]  /*0540*/  ISETP.NE.OR P0, PT, R2, RZ, !P0 ;  /* 0x000000ff0200720c */ /* 0x020fe20004705670 */
[----:B------:R-:W-:Y:S01]  /*0550*/  FMUL R10, R7, UR4 ;  /* 0x00000004070a7c20 */ /* 0x000fe20008400000 */
[--C-:B------:R-:W-:Y:S01]  /*0560*/  SHF.R.S32.HI R2, RZ, 0x3, R6.reuse ;  /* 0x00000003ff027819 */ /* 0x100fe20000011406 */
[----:B------:R-:W-:Y:S01]  /*0570*/  ULDC UR4, c[0x0][0x154] ;  /* 0x0000550000047ab9 */ /* 0x000fe20000000800 */
[----:B------:R-:W-:-:S03]  /*0580*/  SHF.R.S32.HI R7, RZ, 0x1f, R6 ;  /* 0x0000001fff077819 */ /* 0x000fc60000011406 */
[----:B------:R-:W0:Y:S01]  /*0590*/  F2I.U32.TRUNC.NTZ R10, R10 ;  /* 0x0000000a000a7305 */ /* 0x000e22000020f000 */
[----:B------:R-:W-:Y:S02]  /*05a0*/  LEA.HI R7, R7, R2, RZ, 0x2 ;  /* 0x0000000207077211 */ /* 0x000fe400078f10ff */
[----:B-1----:R-:W-:Y:S02]  /*05b0*/  I2FP.F32.U32 R6, R12 ;  /* 0x0000000c00067245 */ /* 0x002fe40000201000 */
[----:B------:R-:W-:Y:S01]  /*05c0*/  LOP3.LUT R7, R7, 0xfffffffc, RZ, 0xc0, !PT ;  /* 0xfffffffc07077812 */ /* 0x000fe200078ec0ff */
[----:B------:R-:W-:Y:S01]  /*05d0*/  VOTEU.ALL UP0, P0 ;  /* 0x00000000003f7886 */ /* 0x000fe20000000000 */
[----:B------:R-:W-:Y:S01]  /*05e0*/  VOTEU.ALL UP1, P0 ;  /* 0x00000000003f7886 */ /* 0x000fe20000020000 */
[----:B------:R-:W-:Y:S01]  /*05f0*/  FMUL R6, R6, UR4 ;  /* 0x0000000406067c20 */ /* 0x000fe20008400000 */
[----:B------:R-:W-:Y:S01]  /*0600*/  UMOV UR4, 0x20 ;  /* 0x0000002000047882 */ /* 0x000fe20000000000 */
[----:B------:R-:W-:Y:S01]  /*0610*/  IMAD.IADD R7, R2, 0x1, -R7 ;  /* 0x0000000102077824 */ /* 0x000fe200078e0a07 */
[----:B------:R-:W1:Y:S01]  /*0620*/  @!UP0 S2UR UR7, SR_CgaCtaId ;  /* 0x00000000000789c3 */ /* 0x000e620000008800 */
[----:B------:R-:W-:Y:S01]  /*0630*/  SHF.R.S32.HI R2, RZ, 0x1f, R9 ;  /* 0x0000001fff027819 */ /* 0x000fe20000011409 */
[----:B------:R-:W-:Y:S01]  /*0640*/  @!UP0 UMOV UR6, 0x400 ;  /* 0x0000040000068882 */ /* 0x000fe20000000000 */
[----:B------:R-:W-:Y:S01]  /*0650*/  IMAD R7, R4, 0x4, R7 ;  /* 0x0000000404077824 */ /* 0x000fe200078e0207 */
[----:B------:R-:W5:Y:S01]  /*0660*/  F2I.U32.TRUNC.NTZ R6, R6 ;  /* 0x0000000600067305 */ /* 0x000f62000020f000 */
[----:B0-----:R-:W-:Y:S01]  /*0670*/  IMAD.MOV R11, RZ, RZ, -R10 ;  /* 0x000000ffff0b7224 */ /* 0x001fe200078e0a0a */
[----:B------:R-:W-:Y:S01]  /*0680*/  LEA.HI R2, R2, R9, RZ, 0x2 ;  /* 0x0000000902027211 */ /* 0x000fe200078f10ff */
[----:B------:R-:W-:-:S04]  /*0690*/  @!UP0 UIADD3 UR4, -UR4, 0x100000, URZ ;  /* 0x0010000004048890 */ /* 0x000fc8000fffe13f */
[----:B------:R-:W-:Y:S02]  /*06a0*/  @!UP0 USHF.L.U32 UR5, UR4, 0xb, URZ ;  /* 0x0000000b04058899 */ /* 0x000fe4000800063f */
[----:B------:R-:W-:Y:S01]  /*06b0*/  @!UP0 USHF.L.U32 UR4, UR4, 0x1, URZ ;  /* 0x0000000104048899 */ /* 0x000fe2000800063f */
[----:B------:R-:W0:Y:S01]  /*06c0*/  LDC R10, c[0x0][0x140] ;  /* 0x00005000ff0a7b82 */ /* 0x000e220000000800 */
[----:B------:R-:W-:Y:S01]  /*06d0*/  LEA.HI R4, R7, R7, RZ, 0x1 ;  /* 0x0000000707047211 */ /* 0x000fe200078f08ff */
[----:B--2---:R-:W-:Y:S01]  /*06e0*/  IMAD R11, R14, R11, UR8 ;  /* 0x000000080e0b7e24 */ /* 0x004fe2000f8e020b */
[----:B------:R-:W-:Y:S02]  /*06f0*/  LOP3.LUT R2, R2, 0xfffffffc, RZ, 0xc0, !PT ;  /* 0xfffffffc02027812 */ /* 0x000fe400078ec0ff */
[----:B------:R-:W-:-:S03]  /*0700*/  LOP3.LUT R4, R4, 0xfffffffe, RZ, 0xc0, !PT ;  /* 0xfffffffe04047812 */ /* 0x000fc600078ec0ff */
[----:B------:R-:W-:Y:S02]  /*0710*/  IMAD.IADD R9, R9, 0x1, -R2 ;  /* 0x0000000109097824 */ /* 0x000fe400078e0a02 */
[----:B------:R-:W-:Y:S02]  /*0720*/  IMAD.IADD R4, R7, 0x1, -R4 ;  /* 0x0000000107047824 */ /* 0x000fe400078e0a04 */
[----:B-----5:R-:W-:Y:S01]  /*0730*/  IMAD.MOV R22, RZ, RZ, -R6 ;  /* 0x000000ffff167224 */ /* 0x020fe200078e0a06 */
[----:B------:R-:W-:Y:S01]  /*0740*/  ISETP.NE.AND P4, PT, R9, 0x3, PT ;  /* 0x000000030900780c */ /* 0x000fe20003f85270 */
[----:B------:R-:W-:Y:S01]  /*0750*/  IMAD.MOV.U32 R6, RZ, RZ, 0x1 ;  /* 0x00000001ff067424 */ /* 0x000fe200078e00ff */
[----:B------:R-:W-:Y:S01]  /*0760*/  ISETP.NE.AND P3, PT, R4, R11, PT ;  /* 0x0000000b0400720c */ /* 0x000fe20003f65270 */
[----:B------:R-:W-:Y:S01]  /*0770*/  IMAD.SHL.U32 R4, R7, 0x4, RZ ;  /* 0x0000000407047824 */ /* 0x000fe200078e00ff */
[----:B-1----:R-:W-:Y:S01]  /*0780*/  @!UP0 ULEA UR6, UR7, UR6, 0x18 ;  /* 0x0000000607068291 */ /* 0x002fe2000f8ec03f */
[----:B---3--:R-:W-:Y:S01]  /*0790*/  IMAD R17, R15, R22, R12 ;  /* 0x000000160f117224 */ /* 0x008fe200078e020c */
[----:B------:R-:W-:Y:S01]  /*07a0*/  VOTEU.ALL UP0, P0 ;  /* 0x00000000003f7886 */ /* 0x000fe20000000000 */
[----:B------:R-:W-:-:S02]  /*07b0*/  ISETP.EQ.OR P0, PT, R9, RZ, !P4 ;  /* 0x000000ff0900720c */ /* 0x000fc40006702670 */
[----:B------:R-:W-:Y:S02]  /*07c0*/  LOP3.LUT R7, R7, 0xc, R4, 0x78, !PT ;  /* 0x0000000c07077812 */ /* 0x000fe400078e7804 */
[----:B0-----:R-:W-:Y:S01]  /*07d0*/  ISETP.EQ.U32.AND P1, PT, R10, 0x1, PT ;  /* 0x000000010a00780c */ /* 0x001fe20003f22070 */
[C---:B------:R-:W-:Y:S01]  /*07e0*/  VIADD R10, R3.reuse, 0xffffffff ;  /* 0xffffffff030a7836 */ /* 0x040fe20000000000 */
[----:B------:R-:W-:Y:S02]  /*07f0*/  ISETP.EQ.AND P0, PT, R3, RZ, P0 ;  /* 0x000000ff0300720c */ /* 0x000fe40000702270 */
[----:B------:R-:W-:Y:S01]  /*0800*/  @P3 LEA.HI R2, R7, R7, RZ, 0x1 ;  /* 0x0000000707023211 */ /* 0x000fe200078f08ff */
[----:B------:R-:W0:Y:S02]  /*0810*/  FENCE.VIEW.ASYNC.S ;  /* 0x00000000000073c6 */ /* 0x000e240000000000 */
[----:B0-----:R0:W1:Y:S01]  /*0820*/  @!UP0 SYNCS.EXCH.64 URZ, [UR6+0xb0], UR4 ;  /* 0x0000b004063f85b2 */ /* 0x0010620008000100 */
[----:B------:R-:W-:-:S02]  /*0830*/  SEL R4, RZ, 0x1, !P0 ;  /* 0x00000001ff047807 */ /* 0x000fc40004000000 */
[----:B------:R-:W-:Y:S02]  /*0840*/  @P3 SHF.R.S32.HI R2, RZ, 0x1, R2 ;  /* 0x00000001ff023819 */ /* 0x000fe40000011402 */
[----:B------:R-:W-:Y:S02]  /*0850*/  ISETP.GE.U32.AND P5, PT, R10, 0x2, PT ;  /* 0x000000020a00780c */ /* 0x000fe40003fa6070 */
[----:B------:R-:W-:Y:S02]  /*0860*/  @P3 ISETP.NE.AND P4, PT, R2, R17, PT ;  /* 0x000000110200320c */ /* 0x000fe40003f85270 */
[----:B------:R-:W-:Y:S02]  /*0870*/  ISETP.LT.U32.AND P0, PT, R7, 0x2, !P6 ;  /* 0x000000020700780c */ /* 0x000fe40007701070 */
[----:B------:R-:W-:Y:S02]  /*0880*/  SEL R4, R4, 0x2, P5 ;  /* 0x0000000204047807 */ /* 0x000fe40002800000 */
[----:B------:R-:W-:-:S02]  /*0890*/  SEL R5, RZ, 0x1, !P0 ;  /* 0x00000001ff057807 */ /* 0x000fc40004000000 */
[----:B------:R-:W-:Y:S01]  /*08a0*/  @P3 SEL R6, RZ, 0x1, P4 ;  /* 0x00000001ff063807 */ /* 0x000fe20002000000 */
[----:B------:R0:W2:Y:S01]  /*08b0*/  @!UP1 SYNCS.EXCH.64 URZ, [UR6+0xb8], UR4 ;  /* 0x0000b804063f95b2 */ /* 0x0000a20008000100 */
[----:B------:R-:W-:Y:S01]  /*08c0*/  NOP ;  /* 0x0000000000007918 */ /* 0x000fe20000000000 */
[----:B------:R-:W-:Y:S05]  /*08d0*/  @!P1 BRA `(.L_x_4) ;  /* 0x0000000000089947 */ /* 0x000fea0003800000 */
[----:B-12-4-:R-:W-:Y:S01]  /*08e0*/  UCGABAR_ARV ;  /* 0x00000000000079c7 */ /* 0x016fe20008000000 */
[----:B------:R-:W-:Y:S05]  /*08f0*/  BRA `(.L_x_5) ;  /* 0x0000000000047947 */ /* 0x000fea0003800000 */
.L_x_4:
[----:B-12-4-:R-:W-:Y:S01]  /*0900*/  NOP ;  /* 0x0000000000007918 */ /* 0x016fe20000000000 */
.L_x_5:
[----:B------:R-:W1:Y:S01]  /*0910*/  LDC R2, c[0x0][0x75c] ;  /* 0x0001d700ff027b82 */ /* 0x000e620000000800 */
[----:B------:R-:W-:Y:S01]  /*0920*/  IMAD.MOV.U32 R3, RZ, RZ, RZ ;  /* 0x000000ffff037224 */ /* 0x000fe200078e00ff */
[----:B-1----:R-:W-:Y:S01]  /*0930*/  ISETP.NE.AND P3, PT, R2, 0x1, PT ;  /* 0x000000010200780c */ /* 0x002fe20003f65270 */
[----:B------:R-:W-:-:S12]  /*0940*/  IMAD.U32 R2, RZ, RZ, UR8 ;  /* 0x00000008ff027e24 */ /* 0x000fd8000f8e00ff */
[----:B------:R-:W1:Y:S01]  /*0950*/  @P3 LDC R19, c[0x0][0x10] ;  /* 0x00000400ff133b82 */ /* 0x000e620000000800 */
[----:B------:R-:W-:Y:S02]  /*0960*/  @P3 IMAD.MOV.U32 R13, RZ, RZ, RZ ;  /* 0x000000ffff0d3224 */ /* 0x000fe400078e00ff */
[----:B------:R-:W-:-:S05]  /*0970*/  @P3 IMAD.MOV.U32 R21, RZ, RZ, RZ ;  /* 0x000000ffff153224 */ /* 0x000fca00078e00ff */
[----:B------:R-:W2:Y:S01]  /*0980*/  @!P3 LDC R17, c[0x0][0xc] ;  /* 0x00000300ff11bb82 */ /* 0x000ea20000000800 */
[----:B-1----:R-:W-:-:S04]  /*0990*/  @P3 IMAD.WIDE.U32 R18, R19, UR8, R12 ;  /* 0x0000000813123c25 */ /* 0x002fc8000f8e000c */
[----:B--2---:R-:W-:-:S04]  /*09a0*/  @!P3 IMAD.WIDE.U32 R16, R12, R17, R2 ;  /* 0x000000110c10b225 */ /* 0x004fc800078e0002 */
[----:B------:R-:W-:Y:S02]  /*09b0*/  @P3 IMAD.MOV.U32 R2, RZ, RZ, R18 ;  /* 0x000000ffff023224 */ /* 0x000fe400078e0012 */
[----:B------:R-:W-:Y:S02]  /*09c0*/  @P3 IMAD.IADD R3, R19, 0x1, R21 ;  /* 0x0000000113033824 */ /* 0x000fe400078e0215 */
[----:B------:R-:W-:Y:S02]  /*09d0*/  @!P3 IMAD.MOV.U32 R2, RZ, RZ, R16 ;  /* 0x000000ffff02b224 */ /* 0x000fe400078e0010 */
[----:B------:R-:W-:Y:S01]  /*09e0*/  @!P3 IMAD.MOV.U32 R3, RZ, RZ, R17 ;  /* 0x000000ffff03b224 */ /* 0x000fe200078e0011 */
[----:B------:R-:W-:Y:S06]  /*09f0*/  @!P1 BRA `(.L_x_6) ;  /* 0x00000000000c9947 */ /* 0x000fec0003800000 */
[----:B------:R-:W-:Y:S01]  /*0a00*/  UCGABAR_WAIT ;  /* 0x0000000000007dc7 */ /* 0x000fe20008000000 */
[----:B------:R-:W-:Y:S01]  /*0a10*/  CCTL.IVALL ;  /* 0x00000000ff00798f */ /* 0x000fe20002000000 */
[----:B------:R-:W-:Y:S05]  /*0a20*/  BRA `(.L_x_7) ;  /* 0x0000000000047947 */ /* 0x000fea0003800000 */
.L_x_6:
[----:B------:R-:W-:Y:S06]  /*0a30*/  BAR.SYNC.DEFER_BLOCKING 0x0 ;  /* 0x0000000000007b1d */ /* 0x000fec0000010000 */
.L_x_7:
[----:B------:R-:W-:Y:S05]  /*0a40*/  @!P2 BRA `(.L_x_8) ;  /* 0x000000ac003ca947 */ /* 0x000fea0003800000 */
[----:B------:R-:W-:-:S13]  /*0a50*/  ISETP.GT.U32.AND P0, PT, R10, 0x1, PT ;  /* 0x000000010a00780c */ /* 0x000fda0003f04070 */
[----:B0-----:R-:W-:Y:S05]  /*0a60*/  @P0 EXIT ;  /* 0x000000000000094d */ /* 0x001fea0003800000 */
[----:B------:R-:W-:Y:S01]  /*0a70*/  ULDC.64 UR4, c[0x0][0x750] ;  /* 0x0001d40000047ab9 */ /* 0x000fe20000000a00 */
[----:B------:R-:W-:Y:S01]  /*0a80*/  PRMT R16, RZ, 0x7610, R16 ;  /* 0x00007610ff107816 */ /* 0x000fe20000000010 */
[----:B------:R-:W-:Y:S01]  /*0a90*/  IMAD.MOV.U32 R14, RZ, RZ, -0x1 ;  /* 0xffffffffff0e7424 */ /* 0x000fe200078e00ff */
[----:B------:R-:W-:Y:S01]  /*0aa0*/  ISETP.GE.U32.AND P0, PT, R2, UR4, PT ;  /* 0x0000000402007c0c */ /* 0x000fe2000bf06070 */
[----:B------:R-:W-:Y:S02]  /*0ab0*/  IMAD.MOV.U32 R10, RZ, RZ, -0x1 ;  /* 0xffffffffff0a7424 */ /* 0x000fe400078e00ff */
[----:B------:R-:W-:Y:S01]  /*0ac0*/  IMAD.MOV.U32 R9, RZ, RZ, -0x1 ;  /* 0xffffffffff097424 */ /* 0x000fe200078e00ff */
[----:B------:R-:W-:-:S13]  /*0ad0*/  ISETP.GE.U32.AND.EX P0, PT, R3, UR5, PT, P0 ;  /* 0x0000000503007c0c */ /* 0x000fda000bf06100 */
[----:B------:R-:W-:Y:S05]  /*0ae0*/  @P0 BRA `(.L_x_9) ;  /* 0x0000000400280947 */ /* 0x000fea0003800000 */
[----:B------:R-:W0:Y:S01]  /*0af0*/  LDC.64 R24, c[0x0][0x728] ;  /* 0x0001ca00ff187b82 */ /* 0x000e220000000a00 */
[----:B------:R-:W-:Y:S02]  /*0b00*/  IMAD.MOV.U32 R16, RZ, RZ, R2 ;  /* 0x000000ffff107224 */ /* 0x000fe400078e0002 */
[----:B------:R-:W-:-:S05]  /*0b10*/  IMAD.MOV.U32 R17, RZ, RZ, R3 ;  /* 0x000000ffff117224 */ /* 0x000fca00078e0003 */
[----:B------:R-:W1:Y:S08]  /*0b20*/  LDC R10, c[0x0][0x730] ;  /* 0x0001cc00ff0a7b82 */ /* 0x000e700000000800 */
[----:B------:R-:W2:Y:S01]  /*0b30*/  LDC.64 R26, c[0x0][0x720] ;  /* 0x0001c800ff1a7b82 */ /* 0x000ea20000000a00 */
[----:B0-----:R-:W-:-:S04]  /*0b40*/  ISETP.NE.U32.AND P0, PT, R24, RZ, PT ;  /* 0x000000ff1800720c */ /* 0x001fc80003f05070 */
[----:B------:R-:W-:-:S13]  /*0b50*/  ISETP.NE.AND.EX P0, PT, R25, RZ, PT, P0 ;  /* 0x000000ff1900720c */ /* 0x000fda0003f05300 */
[----:B-12---:R-:W-:Y:S05]  /*0b60*/  @!P0 BRA `(.L_x_10) ;  /* 0x0000000000288947 */ /* 0x006fea0003800000 */
[----:B------:R-:W0:Y:S02]  /*0b70*/  LDC R9, c[0x0][0x734] ;  /* 0x0001cd00ff097b82 */ /* 0x000e240000000800 */
[----:B0-----:R-:W-:-:S05]  /*0b80*/  IADD3 R9, P0, R2, R9, RZ ;  /* 0x0000000902097210 */ /* 0x001fca0007f1e0ff */
[----:B------:R-:W-:-:S04]  /*0b90*/  IMAD.X R23, RZ, RZ, R3, P0 ;  /* 0x000000ffff177224 */ /* 0x000fc800000e0603 */
[----:B------:R-:W-:-:S04]  /*0ba0*/  IMAD.WIDE.U32 R16, R23, R24, RZ ;  /* 0x0000001817107225 */ /* 0x000fc800078e00ff */
[----:B------:R-:W-:-:S04]  /*0bb0*/  IMAD.WIDE.U32 R18, P0, R9, R25, R16 ;  /* 0x0000001909127225 */ /* 0x000fc80007800010 */
[----:B------:R-:W-:-:S04]  /*0bc0*/  IMAD.WIDE.U32 R16, R9, R24, RZ ;  /* 0x0000001809107225 */ /* 0x000fc800078e00ff */
[----:B------:R-:W-:Y:S01]  /*0bd0*/  IMAD.X R21, RZ, RZ, RZ, P0 ;  /* 0x000000ffff157224 */ /* 0x000fe200000e06ff */
[----:B------:R-:W-:Y:S01]  /*0be0*/  IADD3 RZ, P0, R17, R18, RZ ;  /* 0x0000001211ff7210 */ /* 0x000fe20007f1e0ff */
[----:B------:R-:W-:-:S04]  /*0bf0*/  IMAD.MOV.U32 R20, RZ, RZ, R19 ;  /* 0x000000ffff147224 */ /* 0x000fc800078e0013 */
[----:B------:R-:W-:-:S08]  /*0c00*/  IMAD.WIDE.U32.X R16, R23, R25, R20, P0 ;  /* 0x0000001917107225 */ /* 0x000fd000000e0414 */
.L_x_10:
[----:B------:R-:W0:Y:S01]  /*0c10*/  LDC.64 R28, c[0x0][0x740] ;  /* 0x0001d000ff1c7b82 */ /* 0x000e220000000a00 */
[--C-:B------:R-:W-:Y:S01]  /*0c20*/  SHF.R.U64 R30, R16, R10, R17.reuse ;  /* 0x0000000a101e7219 */ /* 0x100fe20000001211 */
[----:B------:R-:W-:Y:S01]  /*0c30*/  IMAD R32, R15, R22, R12 ;  /* 0x000000160f207224 */ /* 0x000fe200078e020c */
[----:B------:R-:W-:Y:S02]  /*0c40*/  SHF.R.U32.HI R9, RZ, R10, R17 ;  /* 0x0000000aff097219 */ /* 0x000fe40000011611 */
[----:B------:R-:W-:-:S03]  /*0c50*/  IADD3 R13, P0, RZ, -R30, RZ ;  /* 0x8000001eff0d7210 */ /* 0x000fc60007f1e0ff */
[----:B------:R-:W1:Y:S02]  /*0c60*/  LDC R14, c[0x0][0x718] ;  /* 0x0001c600ff0e7b82 */ /* 0x000e640000000800 */
[----:B------:R-:W-:Y:S02]  /*0c70*/  IMAD.X R9, RZ, RZ, ~R9, P0 ;  /* 0x000000ffff097224 */ /* 0x000fe400000e0e09 */
[----:B------:R-:W-:-:S04]  /*0c80*/  IMAD.WIDE.U32 R16, R13, R26, R2 ;  /* 0x0000001a0d107225 */ /* 0x000fc800078e0002 */
[----:B------:R-:W2:Y:S01]  /*0c90*/  LDC R20, c[0x0][0x708] ;  /* 0x0001c200ff147b82 */ /* 0x000ea20000000800 */
[----:B------:R-:W-:-:S04]  /*0ca0*/  IMAD R10, R9, R26, RZ ;  /* 0x0000001a090a7224 */ /* 0x000fc800078e02ff */
[----:B------:R-:W-:-:S03]  /*0cb0*/  IMAD R9, R13, R27, R10 ;  /* 0x0000001b0d097224 */ /* 0x000fc600078e020a */
[----:B------:R-:W3:Y:S01]  /*0cc0*/  LDC R21, c[0x0][0x758] ;  /* 0x0001d600ff157b82 */ /* 0x000ee20000000800 */
[----:B------:R-:W-:Y:S01]  /*0cd0*/  IMAD.IADD R9, R17, 0x1, R9 ;  /* 0x0000000111097824 */ /* 0x000fe200078e0209 */
[----:B0-----:R-:W-:-:S04]  /*0ce0*/  ISETP.NE.U32.AND P0, PT, R28, RZ, PT ;  /* 0x000000ff1c00720c */ /* 0x001fc80003f05070 */
[----:B------:R-:W-:Y:S02]  /*0cf0*/  ISETP.NE.AND.EX P0, PT, R29, RZ, PT, P0 ;  /* 0x000000ff1d00720c */ /* 0x000fe40003f05300 */
[----:B------:R-:W0:Y:S01]  /*0d00*/  LDC R24, c[0x0][0x700] ;  /* 0x0001c000ff187b82 */ /* 0x000e220000000800 */
[-CC-:B-1----:R-:W-:Y:S02]  /*0d10*/  SHF.R.U64 R18, R16, R14.reuse, R9.reuse ;  /* 0x0000000e10127219 */ /* 0x182fe40000001209 */
[----:B------:R-:W-:Y:S01]  /*0d20*/  SHF.R.U32.HI R9, RZ, R14, R9 ;  /* 0x0000000eff097219 */ /* 0x000fe20000011609 */
[----:B------:R-:W-:-:S04]  /*0d30*/  IMAD.MOV.U32 R14, RZ, RZ, -0x1 ;  /* 0xffffffffff0e7424 */ /* 0x000fc800078e00ff */
[----:B------:R-:W1:Y:S01]  /*0d40*/  LDC R23, c[0x0][0x748] ;  /* 0x0001d200ff177b82 */ /* 0x000e620000000800 */
[-CC-:B--2---:R-:W-:Y:S02]  /*0d50*/  SHF.R.U64 R27, R18, R20.reuse, R9.reuse ;  /* 0x00000014121b7219 */ /* 0x184fe40000001209 */
[----:B------:R-:W-:Y:S01]  /*0d60*/  SHF.R.U32.HI R10, RZ, R20, R9 ;  /* 0x00000014ff0a7219 */ /* 0x000fe20000011609 */
[----:B------:R-:W-:-:S04]  /*0d70*/  IMAD.MOV.U32 R20, RZ, RZ, 0x1 ;  /* 0x00000001ff147424 */ /* 0x000fc800078e00ff */
[----:B------:R-:W2:Y:S01]  /*0d80*/  LDC R25, c[0x0][0x738] ;  /* 0x0001ce00ff197b82 */ /* 0x000ea20000000800 */
[-CC-:B---3--:R-:W-:Y:S02]  /*0d90*/  SHF.R.U64 R22, R27, R21.reuse, R10.reuse ;  /* 0x000000151b167219 */ /* 0x188fe4000000120a */
[-C--:B------:R-:W-:Y:S02]  /*0da0*/  SHF.L.U32 R9, R14, R21.reuse, RZ ;  /* 0x000000150e097219 */ /* 0x080fe400000006ff */
[----:B------:R-:W-:Y:S01]  /*0db0*/  SHF.R.U32.HI R13, RZ, R21, R10 ;  /* 0x00000015ff0d7219 */ /* 0x000fe2000001160a */
[----:B------:R-:W-:Y:S01]  /*0dc0*/  IMAD.MOV.U32 R12, RZ, RZ, R22 ;  /* 0x000000ffff0c7224 */ /* 0x000fe200078e0016 */
[----:B------:R-:W-:Y:S01]  /*0dd0*/  LOP3.LUT R10, RZ, R9, RZ, 0x33, !PT ;  /* 0x00000009ff0a7212 */ /* 0x000fe200078e33ff */
[----:B------:R-:W3:Y:S01]  /*0de0*/  LDC R26, c[0x0][0x710] ;  /* 0x0001c400ff1a7b82 */ /* 0x000ee20000000800 */
[----:B------:R-:W-:Y:S05]  /*0df0*/  @!P0 BRA `(.L_x_11) ;  /* 0x0000000000288947 */ /* 0x000fea0003800000 */
[----:B------:R-:W4:Y:S02]  /*0e00*/  LDC R9, c[0x0][0x74c] ;  /* 0x0001d300ff097b82 */ /* 0x000f240000000800 */
[----:B----4-:R-:W-:-:S05]  /*0e10*/  IADD3 R9, P0, R22, R9, RZ ;  /* 0x0000000916097210 */ /* 0x010fca0007f1e0ff */
        /* <DEDUP_REMOVED lines=8> */
.L_x_11:
[----:B-1----:R-:W-:Y:S01]  /*0ea0*/  SHF.R.U64 R12, R12, R23, R13 ;  /* 0x000000170c0c7219 */ /* 0x002fe2000000120d */
[----:B0-----:R-:W-:Y:S01]  /*0eb0*/  VIADD R13, R24, 0xffffffff ;  /* 0xffffffff180d7836 */ /* 0x001fe20000000000 */
[----:B------:R-:W-:Y:S01]  /*0ec0*/  SHF.L.U32 R9, R20, R21, RZ ;  /* 0x0000001514097219 */ /* 0x000fe200000006ff */
[----:B------:R-:W-:Y:S01]  /*0ed0*/  IMAD.MOV.U32 R16, RZ, RZ, 0x1 ;  /* 0x00000001ff107424 */ /* 0x000fe200078e00ff */
[----:B------:R-:W-:Y:S01]  /*0ee0*/  LOP3.LUT R10, R27, R10, RZ, 0xc0, !PT ;  /* 0x0000000a1b0a7212 */ /* 0x000fe200078ec0ff */
[----:B------:R-:W-:Y:S01]  /*0ef0*/  IMAD.MOV R14, RZ, RZ, -R12 ;  /* 0x000000ffff0e7224 */ /* 0x000fe200078e0a0c */
[----:B------:R-:W-:Y:S02]  /*0f00*/  SEL R11, R11, R32, !P3 ;  /* 0x000000200b0b7207 */ /* 0x000fe40005800000 */
[----:B------:R-:W-:Y:S01]  /*0f10*/  LOP3.LUT R13, R18, R13, RZ, 0xc0, !PT ;  /* 0x0000000d120d7212 */ /* 0x000fe200078ec0ff */
[----:B------:R-:W-:Y:S02]  /*0f20*/  IMAD R10, R9, R12, R10 ;  /* 0x0000000c090a7224 */ /* 0x000fe400078e020a */
[----:B--2---:R-:W-:-:S02]  /*0f30*/  IMAD R9, R14, R25, R22 ;  /* 0x000000190e097224 */ /* 0x004fc400078e0216 */
[----:B---3--:R-:W-:Y:S02]  /*0f40*/  IMAD R11, R10, R26, R11 ;  /* 0x0000001a0a0b7224 */ /* 0x008fe400078e020b */
[----:B------:R-:W-:Y:S02]  /*0f50*/  IMAD R14, R9, R24, R13 ;  /* 0x00000018090e7224 */ /* 0x000fe400078e020d */
[----:B------:R-:W-:-:S03]  /*0f60*/  IMAD.MOV.U32 R9, RZ, RZ, R30 ;  /* 0x000000ffff097224 */ /* 0x000fc600078e001e */
[----:B------:R-:W-:Y:S02]  /*0f70*/  SEL R10, R14, R11, !P3 ;  /* 0x0000000b0e0a7207 */ /* 0x000fe40005800000 */
[----:B------:R-:W-:-:S07]  /*0f80*/  SEL R14, R11, R14, !P3 ;  /* 0x0000000e0b0e7207 */ /* 0x000fce0005800000 */
.L_x_9:
[----:B------:R-:W-:-:S08]  /*0f90*/  NOP ;  /* 0x0000000000007918 */ /* 0x000fd00000000000 */
[----:B------:R-:W0:Y:S02]  /*0fa0*/  USETMAXREG.TRY_ALLOC.CTAPOOL UP0, 0xe8 ;  /* 0x000000e8000079c8 */ /* 0x000e240008000600 */
[----:B0-----:R-:W-:-:S13]  /*0fb0*/  PLOP3.LUT P0, PT, PT, PT, UP0, 0x80, 0x0 ;  /* 0x000000000000781c */ /* 0x001fda0003f0f008 */
[----:B------:R-:W-:Y:S05]  /*0fc0*/  @!P0 BRA `(.L_x_9) ;  /* 0xfffffffc00f08947 */ /* 0x000fea000383ffff */
[----:B------:R-:W-:Y:S01]  /*0fd0*/  ULDC.64 UR4, c[0x0][0x698] ;  /* 0x0001a60000047ab9 */ /* 0x000fe20000000a00 */
[----:B------:R-:W-:Y:S01]  /*0fe0*/  ULDC.64 UR14, c[0x0][0x208] ;  /* 0x00008200000e7ab9 */ /* 0x000fe20000000a00 */
[----:B------:R-:W-:-:S04]  /*0ff0*/  ISETP.NE.U32.AND P0, PT, RZ, UR4, PT ;  /* 0x00000004ff007c0c */ /* 0x000fc8000bf05070 */
[----:B------:R-:W-:-:S13]  /*1000*/  ISETP.NE.AND.EX P0, PT, RZ, UR5, PT, P0 ;  /* 0x00000005ff007c0c */ /* 0x000fda000bf05300 */
[----:B------:R-:W-:Y:S05]  /*1010*/  @!P0 BRA `(.L_x_12) ;  /* 0x00000000001c8947 */ /* 0x000fea0003800000 */
[----:B------:R-:W0:Y:S02]  /*1020*/  LDC.64 R12, c[0x0][0x698] ;  /* 0x0001a600ff0c7b82 */ /* 0x000e240000000a00 */
[----:B0-----:R-:W2:Y:S02]  /*1030*/  LDG.E.64 R12, desc[UR14][R12.64] ;  /* 0x0000000e0c0c7981 */ /* 0x001ea4000c1e1b00 */
[----:B--2---:R-:W-:-:S04]  /*1040*/  ISETP.NE.U32.AND P0, PT, R12, RZ, PT ;  /* 0x000000ff0c00720c */ /* 0x004fc80003f05070 */
[----:B------:R-:W-:-:S13]  /*1050*/  ISETP.NE.AND.EX P0, PT, R13, RZ, PT, P0 ;  /* 0x000000ff0d00720c */ /* 0x000fda0003f05300 */
[----:B------:R-:W-:Y:S05]  /*1060*/  @!P0 BRA `(.L_x_12) ;  /* 0x0000000000088947 */ /* 0x000fea0003800000 */
[----:B------:R0:W5:Y:S01]  /*1070*/  LD.E R11, desc[UR14][R12.64] ;  /* 0x0000000e0c0b7980 */ /* 0x000162000c101900 */
[----:B------:R-:W-:Y:S05]  /*1080*/  BRA `(.L_x_13) ;  /* 0x0000000000207947 */ /* 0x000fea0003800000 */
.L_x_12:
[----:B------:R-:W-:Y:S02]  /*1090*/  ULDC.64 UR4, c[0x0][0x688] ;  /* 0x0001a20000047ab9 */ /* 0x000fe40000000a00 */
[----:B------:R-:W-:-:S04]  /*10a0*/  ISETP.NE.U32.AND P0, PT, RZ, UR4, PT ;  /* 0x00000004ff007c0c */ /* 0x000fc8000bf05070 */
[----:B------:R-:W-:-:S13]  /*10b0*/  ISETP.NE.AND.EX P0, PT, RZ, UR5, PT, P0 ;  /* 0x00000005ff007c0c */ /* 0x000fda000bf05300 */
[----:B------:R-:W-:Y:S05]  /*10c0*/  @!P0 BRA `(.L_x_14) ;  /* 0x00000000000c8947 */ /* 0x000fea0003800000 */
[----:B------:R-:W0:Y:S02]  /*10d0*/  LDC.64 R12, c[0x0][0x688] ;  /* 0x0001a200ff0c7b82 */ /* 0x000e240000000a00 */
[----:B0-----:R1:W5:Y:S01]  /*10e0*/  LDG.E R11, desc[UR14][R12.64] ;  /* 0x0000000e0c0b7981 */ /* 0x001362000c1e1900 */
[----:B------:R-:W-:Y:S05]  /*10f0*/  BRA `(.L_x_13) ;  /* 0x0000000000047947 */ /* 0x000fea0003800000 */
.L_x_14:
[----:B------:R-:W2:Y:S02]  /*1100*/  LDC R11, c[0x0][0x680] ;  /* 0x0001a000ff0b7b82 */ /* 0x000ea40000000800 */
.L_x_13:
[----:B------:R-:W-:Y:S02]  /*1110*/  ULDC.64 UR4, c[0x0][0x6a0] ;  /* 0x0001a80000047ab9 */ /* 0x000fe40000000a00 */
[----:B------:R-:W-:-:S04]  /*1120*/  ISETP.NE.U32.AND P0, PT, RZ, UR4, PT ;  /* 0x00000004ff007c0c */ /* 0x000fc8000bf05070 */
[----:B------:R-:W-:-:S13]  /*1130*/  ISETP.NE.AND.EX P0, PT, RZ, UR5, PT, P0 ;  /* 0x00000005ff007c0c */ /* 0x000fda000bf05300 */
[----:B------:R-:W-:Y:S05]  /*1140*/  @!P0 BRA `(.L_x_15) ;  /* 0x00000000001c8947 */ /* 0x000fea0003800000 */
[----:B01----:R-:W0:Y:S02]  /*1150*/  LDC.64 R12, c[0x0][0x6a0] ;  /* 0x0001a800ff0c7b82 */ /* 0x003e240000000a00 */
[----:B0-----:R-:W3:Y:S02]  /*1160*/  LDG.E.64 R12, desc[UR14][R12.64] ;  /* 0x0000000e0c0c7981 */ /* 0x001ee4000c1e1b00 */
[----:B---3--:R-:W-:-:S04]  /*1170*/  ISETP.NE.U32.AND P0, PT, R12, RZ, PT ;  /* 0x000000ff0c00720c */ /* 0x008fc80003f05070 */
[----:B------:R-:W-:-:S13]  /*1180*/  ISETP.NE.AND.EX P0, PT, R13, RZ, PT, P0 ;  /* 0x000000ff0d00720c */ /* 0x000fda0003f05300 */
[----:B------:R-:W-:Y:S05]  /*1190*/  @!P0 BRA `(.L_x_15) ;  /* 0x0000000000088947 */ /* 0x000fea0003800000 */
[----:B------:R0:W5:Y:S01]  /*11a0*/  LD.E R13, desc[UR14][R12.64] ;  /* 0x0000000e0c0d7980 */ /* 0x000162000c101900 */
[----:B------:R-:W-:Y:S05]  /*11b0*/  BRA `(.L_x_16) ;  /* 0x0000000000207947 */ /* 0x000fea0003800000 */
.L_x_15:
[----:B------:R-:W-:Y:S02]  /*11c0*/  ULDC.64 UR4, c[0x0][0x690] ;  /* 0x0001a40000047ab9 */ /* 0x000fe40000000a00 */
[----:B------:R-:W-:-:S04]  /*11d0*/  ISETP.NE.U32.AND P0, PT, RZ, UR4, PT ;  /* 0x00000004ff007c0c */ /* 0x000fc8000bf05070 */
[----:B------:R-:W-:-:S13]  /*11e0*/  ISETP.NE.AND.EX P0, PT, RZ, UR5, PT, P0 ;  /* 0x00000005ff007c0c */ /* 0x000fda000bf05300 */
[----:B------:R-:W-:Y:S05]  /*11f0*/  @!P0 BRA `(.L_x_17) ;  /* 0x00000000000c8947 */ /* 0x000fea0003800000 */
[----:B01----:R-:W0:Y:S02]  /*1200*/  LDC.64 R12, c[0x0][0x690] ;  /* 0x0001a400ff0c7b82 */ /* 0x003e240000000a00 */
[----:B0-----:R1:W5:Y:S01]  /*1210*/  LDG.E R13, desc[UR14][R12.64] ;  /* 0x0000000e0c0d7981 */ /* 0x001362000c1e1900 */
[----:B------:R-:W-:Y:S05]  /*1220*/  BRA `(.L_x_16) ;  /* 0x0000000000047947 */ /* 0x000fea0003800000 */
.L_x_17:
[----:B01----:R-:W3:Y:S02]  /*1230*/  LDC R13, c[0x0][0x684] ;  /* 0x0001a100ff0d7b82 */ /* 0x003ee40000000800 */
.L_x_16:
[----:B------:R-:W-:-:S13]  /*1240*/  LOP3.LUT P0, RZ, R16, 0xff, RZ, 0xc0, !PT ;  /* 0x000000ff10ff7812 */ /* 0x000fda000780c0ff */
[----:B------:R-:W-:Y:S05]  /*1250*/  @!P0 EXIT ;  /* 0x000000000000894d */ /* 0x000fea0003800000 */
[----:B------:R-:W-:Y:S01]  /*1260*/  ULDC UR4, c[0x0][0x28c] ;  /* 0x0000a30000047ab9 */ /* 0x000fe20000000800 */
[----:B------:R-:W-:Y:S01]  /*1270*/  LOP3.LUT R160, R4, 0x1, RZ, 0xfc, !PT ;  /* 0x0000000104a07812 */ /* 0x000fe200078efcff */
[----:B------:R-:W-:-:S04]  /*1280*/  UIADD3 UR4, UR4, 0x3f, URZ ;  /* 0x0000003f04047890 */ /* 0x000fc8000fffe03f */
[----:B------:R-:W-:-:S04]  /*1290*/  USHF.R.S32.HI UR5, URZ, 0x1f, UR4 ;  /* 0x0000001f3f057899 */ /* 0x000fc80008011404 */
[----:B------:R-:W-:-:S03]  /*12a0*/  ULEA.HI UR5, UR5, UR4, URZ, 0x6 ;  /* 0x0000000405057291 */ /* 0x000fc6000f8f303f */
[----:B------:R-:W-:Y:S01]  /*12b0*/  UMOV UR4, URZ ;  /* 0x0000003f00047c82 */ /* 0x000fe20008000000 */
[----:B------:R-:W-:-:S03]  /*12c0*/  USHF.R.S32.HI UR6, URZ, 0x6, UR5 ;  /* 0x000000063f067899 */ /* 0x000fc60008011405 */
[----:B------:R-:W-:-:S09]  /*12d0*/  UMOV UR5, URZ ;  /* 0x0000003f00057c82 */ /* 0x000fd20008000000 */
.L_x_282:
[----:B01----:R-:W-:Y:S02]  /*12e0*/  LOP3.LUT R12, R0, 0x80, RZ, 0xc0, !PT ;  /* 0x00000080000c7812 */ /* 0x003fe400078ec0ff */
[----:B------:R-:W-:Y:S02]  /*12f0*/  CS2R R24, SRZ ;  /* 0x0000000000187805 */ /* 0x000fe4000001ff00 */
[----:B--2---:R-:W-:Y:S02]  /*1300*/  CS2R R26, SRZ ;  /* 0x00000000001a7805 */ /* 0x004fe4000001ff00 */
[----:B------:R-:W-:Y:S02]  /*1310*/  CS2R R28, SRZ ;  /* 0x00000000001c7805 */ /* 0x000fe4000001ff00 */
[----:B------:R-:W-:Y:S02]  /*1320*/  SHF.R.U32.HI R15, RZ, 0x7, R12 ;  /* 0x00000007ff0f7819 */ /* 0x000fe4000001160c */
[----:B------:R-:W-:-:S02]  /*1330*/  CS2R R30, SRZ ;  /* 0x00000000001e7805 */ /* 0x000fc4000001ff00 */
[----:B------:R-:W-:Y:S02]  /*1340*/  VIMNMX R12, RZ, UR6, PT ;  /* 0x00000006ff0c7c48 */ /* 0x000fe4000bfe0100 */
[----:B---3--:R-:W-:Y:S02]  /*1350*/  CS2R R32, SRZ ;  /* 0x0000000000207805 */ /* 0x008fe4000001ff00 */
[----:B------:R-:W-:Y:S02]  /*1360*/  CS2R R34, SRZ ;  /* 0x0000000000227805 */ /* 0x000fe4000001ff00 */
[----:B------:R-:W-:Y:S01]  /*1370*/  CS2R R36, SRZ ;  /* 0x0000000000247805 */ /* 0x000fe2000001ff00 */
[----:B------:R-:W0:Y:S01]  /*1380*/  SHFL.IDX PT, R15, R15, RZ, 0x1f ;  /* 0x00001fff0f0f7589 */ /* 0x000e2200000e0000 */
[----:B------:R-:W-:Y:S02]  /*1390*/  IADD3 R12, -R12, UR6, RZ ;  /* 0x000000060c0c7c10 */ /* 0x000fe4000fffe1ff */
[----:B------:R-:W-:-:S02]  /*13a0*/  CS2R R38, SRZ ;  /* 0x0000000000267805 */ /* 0x000fc4000001ff00 */
[----:B------:R-:W-:Y:S02]  /*13b0*/  CS2R R40, SRZ ;  /* 0x0000000000287805 */ /* 0x000fe4000001ff00 */
[----:B------:R-:W-:Y:S02]  /*13c0*/  CS2R R42, SRZ ;  /* 0x00000000002a7805 */ /* 0x000fe4000001ff00 */
[----:B------:R-:W-:Y:S02]  /*13d0*/  ISETP.GE.AND P0, PT, R12, 0x1, PT ;  /* 0x000000010c00780c */ /* 0x000fe40003f06270 */
[----:B------:R-:W-:Y:S02]  /*13e0*/  CS2R R44, SRZ ;  /* 0x00000000002c7805 */ /* 0x000fe4000001ff00 */
[----:B------:R-:W-:Y:S02]  /*13f0*/  CS2R R46, SRZ ;  /* 0x00000000002e7805 */ /* 0x000fe4000001ff00 */
[----:B------:R-:W-:-:S02]  /*1400*/  CS2R R48, SRZ ;  /* 0x0000000000307805 */ /* 0x000fc4000001ff00 */
[----:B------:R-:W-:Y:S02]  /*1410*/  CS2R R50, SRZ ;  /* 0x0000000000327805 */ /* 0x000fe4000001ff00 */
[----:B------:R-:W-:Y:S02]  /*1420*/  CS2R R52, SRZ ;  /* 0x0000000000347805 */ /* 0x000fe4000001ff00 */
[----:B------:R-:W-:Y:S02]  /*1430*/  CS2R R54, SRZ ;  /* 0x0000000000367805 */ /* 0x000fe4000001ff00 */
        /* <DEDUP_REMOVED lines=12> */
[----:B0-----:R-:W-:Y:S02]  /*1500*/  R2UR UR7, R15 ;  /* 0x000000000f0772ca */ /* 0x001fe400000e0000 */
        /* <DEDUP_REMOVED lines=35> */
[----:B------:R-:W-:Y:S01]  /*1740*/  CS2R R150, SRZ ;  /* 0x0000000000967805 */ /* 0x000fe2000001ff00 */
[----:B----45:R-:W-:Y:S06]  /*1750*/  @!P0 BRA `(.L_x_18) ;  /* 0x00000004001c8947 */ /* 0x030fec0003800000 */
[----:B------:R-:W0:Y:S01]  /*1760*/  S2UR UR10, SR_CgaCtaId ;  /* 0x00000000000a79c3 */ /* 0x000e220000008800 */
[----:B------:R-:W-:Y:S01]  /*1770*/  ULEA.HI UR8, UR7, UR7, URZ, 0x1 ;  /* 0x0000000707087291 */ /* 0x000fe2000f8f083f */
[----:B------:R-:W-:Y:S01]  /*1780*/  IMAD.U32 R20, RZ, RZ, UR4 ;  /* 0x00000004ff147e24 */ /* 0x000fe2000f8e00ff */
[----:B------:R-:W-:Y:S01]  /*1790*/  UMOV UR9, 0x400 ;  /* 0x0000040000097882 */ /* 0x000fe20000000000 */
[----:B------:R-:W-:Y:S01]  /*17a0*/  IMAD.U32 R15, RZ, RZ, UR5 ;  /* 0x00000005ff0f7e24 */ /* 0x000fe2000f8e00ff */
[----:B------:R-:W-:Y:S02]  /*17b0*/  ULOP3.LUT UR8, UR8, 0x1ffffe, URZ, 0xc0, !UPT ;  /* 0x001ffffe08087892 */ /* 0x000fe4000f8ec03f */
[----:B------:R-:W-:Y:S02]  /*17c0*/  UPLOP3.LUT UP0, UPT, UPT, UPT, UPT, 0x40, 0x0 ;  /* 0x000000000000789c */ /* 0x000fe40003f0e870 */
[----:B------:R-:W-:Y:S01]  /*17d0*/  UIADD3 UR8, UR7, -UR8, URZ ;  /* 0x8000000807087290 */ /* 0x000fe2000fffe03f */
[----:B------:R-:W-:Y:S01]  /*17e0*/  UMOV UR12, UR5 ;  /* 0x00000005000c7c82 */ /* 0x000fe20008000000 */
[----:B0-----:R-:W-:-:S04]  /*17f0*/  ULEA UR16, UR10, UR9, 0x18 ;  /* 0x000000090a107291 */ /* 0x001fc8000f8ec03f */
[----:B------:R-:W-:-:S04]  /*1800*/  ULEA UR8, UR8, UR16, 0xb ;  /* 0x0000001008087291 */ /* 0x000fc8000f8e583f */
[----:B------:R-:W-:-:S04]  /*1810*/  UIADD3 UR8, UR8, 0x180, URZ ;  /* 0x0000018008087890 */ /* 0x000fc8000fffe03f */
[----:B------:R-:W-:-:S04]  /*1820*/  USHF.R.U32.HI UR8, URZ, 0x4, UR8 ;  /* 0x000000043f087899 */ /* 0x000fc80008011608 */
[----:B------:R-:W-:-:S12]  /*1830*/  ULOP3.LUT UR7, UR8, 0x3fff, URZ, 0xc0, !UPT ;  /* 0x00003fff08077892 */ /* 0x000fd8000f8ec03f */
.L_x_25:
[----:B------:R-:W-:-:S13]  /*1840*/  ISETP.NE.AND P1, PT, R160, 0x3, PT ;  /* 0x00000003a000780c */ /* 0x000fda0003f25270 */
[----:B01----:R-:W-:Y:S05]  /*1850*/  @!P1 BRA `(.L_x_19) ;  /* 0x0000000000049947 */ /* 0x003fea0003800000 */
[----:B------:R-:W-:Y:S01]  /*1860*/  BPT.TRAP 0x1 ;  /* 0x000000040000795c */ /* 0x000fe20000300000 */
.L_x_19:
[----:B------:R-:W-:Y:S01]  /*1870*/  ULEA UR8, UR12, UR16, 0x3 ;  /* 0x000000100c087291 */ /* 0x000fe2000f8e183f */
[----:B------:R-:W-:-:S08]  /*1880*/  SHF.L.U32 R18, R20, 0x1f, RZ ;  /* 0x0000001f14127819 */ /* 0x000fd000000006ff */
[----:B------:R0:W1:Y:S01]  /*1890*/  SYNCS.PHASECHK.TRANS64.TRYWAIT P0, [UR8], R18 ;  /* 0x00000012ff0075a7 */ /* 0x0000620008000148 */
[----:B------:R-:W-:Y:S05]  /*18a0*/  @!P1 BRA `(.L_x_20) ;  /* 0x0000000000049947 */ /* 0x000fea0003800000 */
[----:B------:R-:W-:Y:S01]  /*18b0*/  BPT.TRAP 0x1 ;  /* 0x000000040000795c */ /* 0x000fe20000300000 */
.L_x_20:
[C---:B------:R-:W-:Y:S02]  /*18c0*/  IMAD.SHL.U32 R16, R0.reuse, 0x20, RZ ;  /* 0x0000002000107824 */ /* 0x040fe400078e00ff */
[C---:B------:R-:W-:Y:S02]  /*18d0*/  IMAD.SHL.U32 R17, R0.reuse, 0x200, RZ ;  /* 0x0000020000117824 */ /* 0x040fe400078e00ff */
[----:B------:R-:W-:Y:S01]  /*18e0*/  IMAD.SHL.U32 R19, R0, 0x10, RZ ;  /* 0x0000001000137824 */ /* 0x000fe200078e00ff */
[----:B------:R-:W-:-:S04]  /*18f0*/  LOP3.LUT R16, R16, 0x1c00, RZ, 0xc0, !PT ;  /* 0x00001c0010107812 */ /* 0x000fc800078ec0ff */
[----:B------:R-:W-:-:S04]  /*1900*/  LOP3.LUT R16, R16, 0x200, R17, 0xf8, !PT ;  /* 0x0000020010107812 */ /* 0x000fc800078ef811 */
[----:B------:R-:W-:Y:S01]  /*1910*/  LOP3.LUT R16, R16, 0x1c0, R19, 0xf8, !PT ;  /* 0x000001c010107812 */ /* 0x000fe200078ef813 */
[----:B-1----:R-:W-:Y:S06]  /*1920*/  @P0 BRA `(.L_x_21) ;  /* 0x0000000000080947 */ /* 0x002fec0003800000 */
[----:B------:R-:W1:Y:S02]  /*1930*/  SYNCS.PHASECHK.TRANS64.TRYWAIT P0, [UR8], R18 ;  /* 0x00000012ff0075a7 */ /* 0x000e640008000148 */
[----:B-1----:R-:W-:Y:S05]  /*1940*/  @!P0 BRA `(.L_x_22) ;  /* 0x000000b400f08947 */ /* 0x002fea0003800000 */
.L_x_21:
[----:B------:R-:W-:Y:S01]  /*1950*/  USHF.L.U32 UR8, UR12, 0xa, URZ ;  /* 0x0000000a0c087899 */ /* 0x000fe2000800063f */
[----:B------:R-:W-:Y:S01]  /*1960*/  LOP3.LUT R16, R16, 0x20, R19, 0xf8, !PT ;  /* 0x0000002010107812 */ /* 0x000fe200078ef813 */
[----:B------:R-:W-:Y:S02]  /*1970*/  UIADD3 UR9, UR16, 0xa180, URZ ;  /* 0x0000a18010097890 */ /* 0x000fe4000fffe03f */
[----:B------:R-:W-:Y:S02]  /*1980*/  ULOP3.LUT UR10, UR7, 0x10000, URZ, 0xfc, !UPT ;  /* 0x00010000070a7892 */ /* 0x000fe4000f8efc3f */
[----:B------:R-:W-:Y:S01]  /*1990*/  LEA.HI R16, R16, UR8, RZ, 0x1d ;  /* 0x0000000810107c11 */ /* 0x000fe2000f8fe8ff */
[----:B------:R-:W-:Y:S02]  /*19a0*/  USHF.R.U32.HI UR9, URZ, 0x4, UR9 ;  /* 0x000000043f097899 */ /* 0x000fe40008011609 */
[----:B------:R-:W-:Y:S02]  /*19b0*/  ULEA UR10, UR12, UR10, 0x8 ;  /* 0x0000000a0c0a7291 */ /* 0x000fe4000f8e403f */
[----:B------:R-:W4:Y:S01]  /*19c0*/  LDS R152, [R16+UR16+0x32180] ;  /* 0x0321801010987984 */ /* 0x000f220008000800 */
[----:B------:R-:W-:Y:S01]  /*19d0*/  ULOP3.LUT UR9, UR9, 0x3fff, URZ, 0xc0, !UPT ;  /* 0x00003fff09097892 */ /* 0x000fe2000f8ec03f */
[----:B------:R-:W-:-:S03]  /*19e0*/  UMOV UR11, 0x80000020 ;  /* 0x80000020000b7882 */ /* 0x000fc60000000000 */
[----:B------:R-:W-:-:S04]  /*19f0*/  ULOP3.LUT UR9, UR9, 0x10000, URZ, 0xfc, !UPT ;  /* 0x0001000009097892 */ /* 0x000fc8000f8efc3f */
[----:B------:R-:W-:-:S03]  /*1a00*/  UIADD3 UR13, UR8, UR9, URZ ;  /* 0x00000009080d7290 */ /* 0x000fc6000fffe03f */
[----:B------:R-:W-:Y:S01]  /*1a10*/  UMOV UR8, UR10 ;  /* 0x0000000a00087c82 */ /* 0x000fe20008000000 */
[----:B------:R-:W-:-:S03]  /*1a20*/  UMOV UR9, 0xc0000010 ;  /* 0xc000001000097882 */ /* 0x000fc60000000000 */
[----:B------:R-:W-:Y:S01]  /*1a30*/  UMOV UR10, UR13 ;  /* 0x0000000d000a7c82 */ /* 0x000fe20008000000 */
[----:B----4-:R-:W-:-:S06]  /*1a40*/  WARPGROUP.ARRIVE ;  /* 0x00000000000079c5 */ /* 0x010fcc0000000000 */
[----:B------:R-:W-:Y:S03]  /*1a50*/  IGMMA.SP.64x256x64.S8.S8 R24, gdesc[UR8], R24, UP0, R152, gsb0 ;  /* 0x06809800081879f1 */ /* 0x000fe6000b841218 */
[----:B------:R-:W-:Y:S02]  /*1a60*/  WARPGROUP.DEPBAR.LE gsb0, 0x0 ;  /* 0x00008000000079c5 */ /* 0x000fe40000010000 */
[----:B------:R-:W-:Y:S05]  /*1a70*/  @!P1 BRA `(.L_x_23) ;  /* 0x0000000000049947 */ /* 0x000fea0003800000 */
[----:B------:R-:W-:Y:S01]  /*1a80*/  BPT.TRAP 0x1 ;  /* 0x000000040000795c */ /* 0x000fe20000300000 */
.L_x_23:
[----:B------:R-:W-:-:S13]  /*1a90*/  LOP3.LUT P0, RZ, R6, R5, RZ, 0xc0, !PT ;  /* 0x0000000506ff7212 */ /* 0x000fda000780c0ff */
[----:B------:R-:W-:-:S05]  /*1aa0*/  @P0 LEA R16, R15, UR16, 0x3 ;  /* 0x000000100f100c11 */ /* 0x000fca000f8e18ff */
[----:B------:R-:W-:-:S05]  /*1ab0*/  @P0 VIADD R16, R16, 0x50 ;  /* 0x0000005010100836 */ /* 0x000fca0000000000 */
[----:B------:R-:W-:-:S04]  /*1ac0*/  @P0 PRMT R16, R7, 0x654, R16 ;  /* 0x0000065407100816 */ /* 0x000fc80000000010 */
[----:B------:R4:W-:Y:S01]  /*1ad0*/  @P0 SYNCS.ARRIVE.TRANS64.RED.A1T0 RZ, [R16+URZ], RZ ;  /* 0x000000ff10ff09a7 */ /* 0x0009e2000810043f */
[----:B------:R-:W-:-:S13]  /*1ae0*/  ISETP.GT.U32.AND P0, PT, R4, 0x1, PT ;  /* 0x000000010400780c */ /* 0x000fda0003f04070 */
[----:B----4-:R-:W-:Y:S05]  /*1af0*/  @P0 BRA `(.L_x_24) ;  /* 0x0000000000040947 */ /* 0x010fea0003800000 */
[----:B------:R-:W-:Y:S01]  /*1b00*/  BPT.TRAP 0x1 ;  /* 0x000000040000795c */ /* 0x000fe20000300000 */
.L_x_24:
[----:B------:R-:W-:Y:S01]  /*1b10*/  UIADD3 UR12, UR12, 0x1, URZ ;  /* 0x000000010c0c7890 */ /* 0x000fe2000fffe03f */
[C---:B------:R-:W-:Y:S01]  /*1b20*/  ISETP.GT.AND P1, PT, R12.reuse, 0x1, PT ;  /* 0x000000010c00780c */ /* 0x040fe20003f24270 */
[----:B------:R-:W-:Y:S02]  /*1b30*/  VIADD R15, R15, 0x1 ;  /* 0x000000010f0f7836 */ /* 0x000fe40000000000 */
[----:B------:R-:W-:Y:S01]  /*1b40*/  UISETP.NE.AND UP0, UPT, UR12, 0xa, UPT ;  /* 0x0000000a0c00788c */ /* 0x000fe2000bf05270 */
[----:B------:R-:W-:Y:S02]  /*1b50*/  VIADD R12, R12, 0xffffffff ;  /* 0xffffffff0c0c7836 */ /* 0x000fe40000000000 */
[C---:B------:R-:W-:Y:S01]  /*1b60*/  ISETP.NE.AND P0, PT, R15.reuse, 0xa, PT ;  /* 0x0000000a0f00780c */ /* 0x040fe20003f05270 */
[----:B------:R-:W-:Y:S02]  /*1b70*/  USEL UR8, URZ, 0x1, UP0 ;  /* 0x000000013f087887 */ /* 0x000fe40008000000 */
[----:B------:R-:W-:Y:S01]  /*1b80*/  USEL UR12, UR12, URZ, UP0 ;  /* 0x0000003f0c0c7287 */ /* 0x000fe20008000000 */
[----:B------:R-:W-:Y:S01]  /*1b90*/  SEL R15, R15, RZ, P0 ;  /* 0x000000ff0f0f7207 */ /* 0x000fe20000000000 */
[----:B------:R-:W-:-:S02]  /*1ba0*/  UPLOP3.LUT UP0, UPT, UPT, UPT, UPT, 0x80, 0x0 ;  /* 0x000000000000789c */ /* 0x000fc40003f0f070 */
[----:B------:R-:W-:Y:S01]  /*1bb0*/  LOP3.LUT R20, R20, UR8, RZ, 0x3c, !PT ;  /* 0x0000000814147c12 */ /* 0x000fe2000f8e3cff */
[----:B------:R-:W-:Y:S08]  /*1bc0*/  @P1 BRA `(.L_x_25) ;  /* 0xfffffffc001c1947 */ /* 0x000ff0000383ffff */
.L_x_18:
[----:B------:R-:W4:Y:S01]  /*1bd0*/  LDC R20, c[0x0][0x288] ;  /* 0x0000a200ff147b82 */ /* 0x000f220000000800 */
[----:B------:R-:W-:Y:S01]  /*1be0*/  LOP3.LUT R12, R0, 0x60, RZ, 0xc0, !PT ;  /* 0x00000060000c7812 */ /* 0x000fe200078ec0ff */
[----:B------:R-:W-:Y:S01]  /*1bf0*/  IMAD.SHL.U32 R21, R10, 0x100, RZ ;  /* 0x000001000a157824 */ /* 0x000fe200078e00ff */
[----:B------:R-:W-:Y:S01]  /*1c00*/  SHF.R.U32.HI R15, RZ, 0x2, R0 ;  /* 0x00000002ff0f7819 */ /* 0x000fe20000011600 */
[----:B------:R-:W-:Y:S01]  /*1c10*/  UIADD3 UR5, UR6, UR5, URZ ;  /* 0x0000000506057290 */ /* 0x000fe2000fffe03f */
[----:B------:R-:W-:Y:S01]  /*1c20*/  SHF.R.U32.HI R12, RZ, 0x5, R12 ;  /* 0x00000005ff0c7819 */ /* 0x000fe2000001160c */
[----:B------:R-:W-:Y:S01]  /*1c30*/  ULDC UR12, c[0x0][0x284] ;  /* 0x0000a100000c7ab9 */ /* 0x000fe20000000800 */
[----:B------:R-:W-:Y:S01]  /*1c40*/  LOP3.LUT R15, R15, 0x7, RZ, 0xc0, !PT ;  /* 0x000000070f0f7812 */ /* 0x000fe200078ec0ff */
[----:B------:R-:W-:Y:S01]  /*1c50*/  UISETP.GT.U32.AND UP0, UPT, UR5, 0x9, UPT ;  /* 0x000000090500788c */ /* 0x000fe2000bf04070 */
[----:B-1----:R-:W-:Y:S01]  /*1c60*/  SHF.R.U32.HI R17, RZ, 0x1, R0 ;  /* 0x00000001ff117819 */ /* 0x002fe20000011600 */
[----:B------:R-:W-:Y:S01]  /*1c70*/  IMAD.SHL.U32 R16, R12, 0x10, RZ ;  /* 0x000000100c107824 */ /* 0x000fe200078e00ff */
[----:B------:R-:W-:Y:S01]  /*1c80*/  SHF.R.S32.HI R22, RZ, 0x1f, R9 ;  /* 0x0000001fff167819 */ /* 0x000fe20000011409 */
[----:B------:R-:W-:Y:S01]  /*1c90*/  UISETP.LT.U32.AND UP0, UPT, UR6, 0xa, UP0 ;  /* 0x0000000a0600788c */ /* 0x000fe20008701070 */
[----:B------:R-:W-:-:S02]  /*1ca0*/  WARPGROUP.DEPBAR.LE gsb0, 0x0 ;  /* 0x00008000000079c5 */ /* 0x000fc40000010000 */
[--C-:B------:R-:W-:Y:S01]  /*1cb0*/  LOP3.LUT R16, R16, 0xfffffff0, R15.reuse, 0xe2, !PT ;  /* 0xfffffff010107812 */ /* 0x100fe200078ee20f */
[----:B------:R-:W-:Y:S01]  /*1cc0*/  IMAD R15, R12, -0x10, -R15 ;  /* 0xfffffff00c0f7824 */ /* 0x000fe200078e0a0f */
[----:B------:R-:W-:Y:S01]  /*1cd0*/  LOP3.LUT R12, R8, 0x1, RZ, 0xc0, !PT ;  /* 0x00000001080c7812 */ /* 0x000fe200078ec0ff */
[----:B------:R-:W-:Y:S01]  /*1ce0*/  UISETP.GE.U32.AND UP1, UPT, UR6, 0xa, UPT ;  /* 0x0000000a0600788c */ /* 0x000fe2000bf26070 */
[----:B------:R-:W-:Y:S01]  /*1cf0*/  LOP3.LUT R16, R16, 0x40, R17, 0xf8, !PT ;  /* 0x0000004010107812 */ /* 0x000fe200078ef811 */
[----:B------:R-:W-:Y:S01]  /*1d00*/  IMAD.SHL.U32 R17, R14, 0x80, RZ ;  /* 0x000000800e117824 */ /* 0x000fe200078e00ff */
[----:B------:R-:W-:Y:S01]  /*1d10*/  ULDC.64 UR10, c[0x0][0x6d0] ;  /* 0x0001b400000a7ab9 */ /* 0x000fe20000000a00 */
[----:B------:R-:W-:Y:S01]  /*1d20*/  UIMAD.WIDE.U32 UR8, UR5, -0x33333333, URZ ;  /* 0xcccccccd050878a5 */ /* 0x000fe2000f8e003f */
[----:B0-----:R-:W-:Y:S01]  /*1d30*/  IMAD R18, R12, -0x40, R15 ;  /* 0xffffffc00c127824 */ /* 0x001fe200078e020f */
[----:B----4-:R-:W-:Y:S01]  /*1d40*/  ISETP.GE.AND P0, PT, R21, R20, PT ;  /* 0x000000141500720c */ /* 0x010fe20003f06270 */
[----:B------:R-:W-:Y:S01]  /*1d50*/  USEL UR7, URZ, 0x1, !UP0 ;  /* 0x000000013f077887 */ /* 0x000fe2000c000000 */
[----:B------:R-:W-:Y:S01]  /*1d60*/  LOP3.LUT R154, R16, R17, RZ, 0xfc, !PT ;  /* 0x00000011109a7212 */ /* 0x000fe200078efcff */
[----:B------:R-:W-:Y:S01]  /*1d70*/  IMAD R14, R22, UR10, RZ ;  /* 0x0000000a160e7c24 */ /* 0x000fe2000f8e02ff */
[----:B------:R-:W-:Y:S01]  /*1d80*/  ISETP.GE.OR P0, PT, R17, UR12, P0 ;  /* 0x0000000c11007c0c */ /* 0x000fe20008706670 */
[----:B------:R-:W-:Y:S01]  /*1d90*/  USHF.R.U32.HI UR8, URZ, 0x3, UR9 ;  /* 0x000000033f087899 */ /* 0x000fe20008011609 */
[----:B------:R-:W-:Y:S01]  /*1da0*/  SHF.R.S32.HI R155, RZ, 0x1f, R154 ;  /* 0x0000001fff9b7819 */ /* 0x000fe2000001149a */
[----:B------:R-:W-:Y:S01]  /*1db0*/  ULOP3.LUT UR4, UR4, UR7, URZ, 0x3c, !UPT ;  /* 0x0000000704047292 */ /* 0x000fe2000f8e3c3f */
[----:B------:R-:W-:Y:S01]  /*1dc0*/  LOP3.LUT R12, R0, 0x3, RZ, 0xc0, !PT ;  /* 0x00000003000c7812 */ /* 0x000fe200078ec0ff */
[C---:B------:R-:W-:Y:S01]  /*1dd0*/  IMAD R19, R9.reuse, UR11, R14 ;  /* 0x0000000b09137c24 */ /* 0x040fe2000f8e020e */
[----:B------:R-:W-:Y:S01]  /*1de0*/  UIMAD UR5, UR8, -0xa, UR5 ;  /* 0xfffffff6080578a4 */ /* 0x000fe2000f8e0205 */
[----:B------:R-:W-:Y:S01]  /*1df0*/  IMAD.WIDE.U32 R14, R9, UR10, R154 ;  /* 0x0000000a090e7c25 */ /* 0x000fe2000f8e009a */
[----:B------:R-:W-:-:S03]  /*1e00*/  @UP1 ULOP3.LUT UR4, UR4, 0x1, UR8, 0x78, !UPT ;  /* 0x0000000104041892 */ /* 0x000fc6000f8e7808 */
[----:B------:R-:W-:Y:S01]  /*1e10*/  IMAD R16, R12, -0x2, R20 ;  /* 0xfffffffe0c107824 */ /* 0x000fe200078e0214 */
[----:B------:R-:W-:Y:S01]  /*1e20*/  IADD3 R12, -R17, UR12, R18 ;  /* 0x0000000c110c7c10 */ /* 0x000fe2000fffe112 */
[----:B------:R-:W-:Y:S02]  /*1e30*/  IMAD.IADD R19, R15, 0x1, R19 ;  /* 0x000000010f137824 */ /* 0x000fe400078e0213 */
[----:B------:R-:W-:Y:S02]  /*1e40*/  IMAD.MOV.U32 R18, RZ, RZ, R14 ;  /* 0x000000ffff127224 */ /* 0x000fe400078e000e */
[----:B------:R-:W-:Y:S02]  /*1e50*/  IMAD.IADD R15, R16, 0x1, -R21 ;  /* 0x00000001100f7824 */ /* 0x000fe400078e0a15 */
[----:B------:R-:W-:Y:S01]  /*1e60*/  IMAD.MOV.U32 R14, RZ, RZ, -0x1 ;  /* 0xffffffffff0e7424 */ /* 0x000fe200078e00ff */
[----:B------:R-:W-:Y:S06]  /*1e70*/  @P0 BRA `(.L_x_26) ;  /* 0x0000009000880947 */ /* 0x000fec0003800000 */
[----:B------:R-:W0:Y:S01]  /*1e80*/  LDC.64 R16, c[0x0][0x6c8] ;  /* 0x0001b200ff107b82 */ /* 0x000e220000000a00 */
[----:B------:R-:W-:Y:S01]  /*1e90*/  IMAD.WIDE R20, R10, 0x100, RZ ;  /* 0x000001000a147825 */ /* 0x000fe200078e02ff */
[----:B---3-5:R-:W-:Y:S01]  /*1ea0*/  ISETP.NE.AND P1, PT, R13, RZ, PT ;  /* 0x000000ff0d00720c */ /* 0x028fe20003f25270 */
[----:B------:R-:W-:Y:S01]  /*1eb0*/  BSSY B0, `(.L_x_26) ;  /* 0x000091e000007945 */ /* 0x000fe20003800000 */
[----:B------:R-:W-:Y:S01]  /*1ec0*/  ISETP.GT.AND P0, PT, R15, RZ, PT ;  /* 0x000000ff0f00720c */ /* 0x000fe20003f04270 */
[----:B------:R-:W-:-:S03]  /*1ed0*/  IMAD.SHL.U32 R23, R0, 0x2, RZ ;  /* 0x0000000200177824 */ /* 0x000fc600078e00ff */
[----:B------:R-:W-:Y:S02]  /*1ee0*/  ISETP.GT.AND P5, PT, R12, RZ, P0 ;  /* 0x000000ff0c00720c */ /* 0x000fe400007a4270 */
[----:B------:R-:W-:Y:S01]  /*1ef0*/  LOP3.LUT R163, R20, 0x6, R23, 0xf8, !PT ;  /* 0x0000000614a37812 */ /* 0x000fe200078ef817 */
[----:B0-----:R-:W-:-:S04]  /*1f00*/  IMAD R10, R21, R16, RZ ;  /* 0x00000010150a7224 */ /* 0x001fc800078e02ff */
[----:B------:R-:W-:-:S04]  /*1f10*/  IMAD.WIDE.U32 R156, R163, R16, R18 ;  /* 0x00000010a39c7225 */ /* 0x000fc800078e0012 */
[----:B------:R-:W-:-:S04]  /*1f20*/  IMAD R19, R163, R17, R10 ;  /* 0x00000011a3137224 */ /* 0x000fc800078e020a */
[----:B------:R-:W-:Y:S01]  /*1f30*/  IMAD.IADD R165, R157, 0x1, R19 ;  /* 0x000000019da57824 */ /* 0x000fe200078e0213 */
[----:B------:R-:W-:Y:S06]  /*1f40*/  @!P1 BRA `(.L_x_27) ;  /* 0x0000006400549947 */ /* 0x000fec0003800000 */
[----:B------:R-:W-:Y:S01]  /*1f50*/  ULDC.64 UR8, c[0x0][0x6b8] ;  /* 0x0001ae0000087ab9 */ /* 0x000fe20000000a00 */
[----:B------:R-:W-:Y:S01]  /*1f60*/  ULDC.64 UR12, c[0x0][0x6b0] ;  /* 0x0001ac00000c7ab9 */ /* 0x000fe20000000a00 */
[----:B------:R-:W-:Y:S01]  /*1f70*/  IMAD R10, R22, UR8, RZ ;  /* 0x00000008160a7c24 */ /* 0x000fe2000f8e02ff */
[----:B------:R-:W-:Y:S01]  /*1f80*/  ULDC.64 UR16, c[0x0][0x6a8] ;  /* 0x0001aa0000107ab9 */ /* 0x000fe20000000a00 */
[C---:B------:R-:W-:Y:S01]  /*1f90*/  IMAD.WIDE.U32 R22, R9.reuse, UR8, R154 ;  /* 0x0000000809167c25 */ /* 0x040fe2000f8e009a */
[----:B------:R-:W0:Y:S01]  /*1fa0*/  LDC.64 R152, c[0x0][0x6b0] ;  /* 0x0001ac00ff987b82 */ /* 0x000e220000000a00 */
[----:B------:R-:W-:Y:S02]  /*1fb0*/  ULDC.64 UR10, c[0x0][0x6c0] ;  /* 0x0001b000000a7ab9 */ /* 0x000fe40000000a00 */
[----:B------:R-:W-:Y:S02]  /*1fc0*/  IMAD R161, R9, UR9, R10 ;  /* 0x0000000909a17c24 */ /* 0x000fe4000f8e020a */
[----:B------:R-:W-:-:S02]  /*1fd0*/  IMAD R20, R21, UR12, RZ ;  /* 0x0000000c15147c24 */ /* 0x000fc4000f8e02ff */
[----:B------:R-:W-:Y:S02]  /*1fe0*/  IMAD.IADD R23, R23, 0x1, R161 ;  /* 0x0000000117177824 */ /* 0x000fe400078e02a1 */
[C---:B------:R-:W-:Y:S02]  /*1ff0*/  IMAD R159, R163.reuse, UR13, R20 ;  /* 0x0000000da39f7c24 */ /* 0x040fe4000f8e0214 */
[----:B------:R-:W-:-:S04]  /*2000*/  IMAD.WIDE.U32 R18, R163, UR12, R22 ;  /* 0x0000000ca3127c25 */ /* 0x000fc8000f8e0016 */
[----:B------:R-:W-:Y:S01]  /*2010*/  IMAD.IADD R19, R19, 0x1, R159 ;  /* 0x0000000113137824 */ /* 0x000fe200078e029f */
[----:B------:R-:W-:-:S04]  /*2020*/  LEA R20, P1, R18, UR16, 0x2 ;  /* 0x0000001012147c11 */ /* 0x000fc8000f8210ff */
[----:B------:R-:W-:-:S05]  /*2030*/  LEA.HI.X R21, R18, UR17, R19, 0x2, P1 ;  /* 0x0000001112157c11 */ /* 0x000fca00088f1413 */
[----:B------:R-:W3:Y:S01]  /*2040*/  @P5 LDG.E.LTC128B R10, desc[UR14][R20.64] ;  /* 0x0000000e140a5981 */ /* 0x000ee2000c1e1920 */
[----:B------:R-:W-:Y:S01]  /*2050*/  LEA R18, P1, R156, UR10, 0x2 ;  /* 0x0000000a9c127c11 */ /* 0x000fe2000f8210ff */
[----:B0-----:R-:W-:Y:S01]  /*2060*/  IMAD.WIDE.U32 R152, R163, UR12, R152 ;  /* 0x0000000ca3987c25 */ /* 0x001fe2000f8e0098 */
[----:B------:R-:W-:Y:S01]  /*2070*/  BSSY B1, `(.L_x_28) ;  /* 0x0000014000017945 */ /* 0x000fe20003800000 */
[----:B------:R-:W-:Y:S02]  /*2080*/  ISETP.GT.AND P0, PT, R12, 0x8, P0 ;  /* 0x000000080c00780c */ /* 0x000fe40000704270 */
[----:B------:R-:W-:Y:S02]  /*2090*/  LEA.HI.X R19, R156, UR11, R165, 0x2, P1 ;  /* 0x0000000b9c137c11 */ /* 0x000fe400088f14a5 */
[----:B------:R-:W-:Y:S02]  /*20a0*/  ISETP.GT.AND P1, PT, R15, 0x1, PT ;  /* 0x000000010f00780c */ /* 0x000fe40003f24270 */
[----:B------:R-:W-:Y:S01]  /*20b0*/  IADD3 R158, P4, R154, R152, RZ ;  /* 0x000000989a9e7210 */ /* 0x000fe20007f9e0ff */
[----:B---3--:R-:W-:-:S04]  /*20c0*/  IMAD R157, R10, R13, RZ ;  /* 0x0000000d0a9d7224 */ /* 0x008fc800078e02ff */
[----:B--2---:R-:W-:Y:S01]  /*20d0*/  IMAD R165, R24, R11, R157 ;  /* 0x0000000b18a57224 */ /* 0x004fe200078e029d */
[----:B------:R-:W-:Y:S01]  /*20e0*/  IADD3 R24, P2, R22, R152, RZ ;  /* 0x0000009816187210 */ /* 0x000fe20007f5e0ff */
[----:B------:R-:W-:Y:S01]  /*20f0*/  IMAD.WIDE.U32 R156, R163, UR12, R154 ;  /* 0x0000000ca39c7c25 */ /* 0x000fe2000f8e009a */
[----:B------:R-:W-:Y:S02]  /*2100*/  LEA R22, P6, R16, R18, 0x2 ;  /* 0x0000001210167211 */ /* 0x000fe400078c10ff */
[----:B------:R0:W-:Y:S01]  /*2110*/  @P5 STG.E desc[UR14][R18.64], R165 ;  /* 0x000000a512005986 */ /* 0x0001e2000c10190e */
[----:B------:R-:W-:Y:S01]  /*2120*/  ISETP.GT.AND P5, PT, R12, RZ, P1 ;  /* 0x000000ff0c00720c */ /* 0x000fe20000fa4270 */
[C---:B------:R-:W-:Y:S02]  /*2130*/  IMAD.IADD R163, R159.reuse, 0x1, R153 ;  /* 0x000000019fa37824 */ /* 0x040fe400078e0299 */
[----:B------:R-:W-:Y:S02]  /*2140*/  IMAD.IADD R157, R159, 0x1, R157 ;  /* 0x000000019f9d7824 */ /* 0x000fe400078e029d */
[----:B------:R-:W-:Y:S01]  /*2150*/  IMAD.X R153, R163, 0x1, R23, P2 ;  /* 0x00000001a3997824 */ /* 0x000fe200010e0617 */
[----:B------:R-:W-:Y:S01]  /*2160*/  LEA R152, P2, R24, UR16, 0x2 ;  /* 0x0000001018987c11 */ /* 0x000fe2000f8410ff */
[----:B------:R-:W-:-:S03]  /*2170*/  IMAD.WIDE.U32 R156, R9, UR8, R156 ;  /* 0x00000008099c7c25 */ /* 0x000fc6000f8e009c */
[----:B------:R-:W-:-:S03]  /*2180*/  LEA.HI.X R153, R24, UR17, R153, 0x2, P2 ;  /* 0x0000001118997c11 */ /* 0x000fc600090f1499 */
[----:B0-----:R-:W-:Y:S06]  /*2190*/  @!P5 BRA `(.L_x_29) ;  /* 0x000000000004d947 */ /* 0x001fec0003800000 */
[----:B------:R0:W5:Y:S02]  /*21a0*/  LDG.E.LTC128B R10, desc[UR14][R152.64] ;  /* 0x0000000e980a7981 */ /* 0x000164000c1e1920 */
.L_x_29:
[----:B------:R-:W-:Y:S05]  /*21b0*/  BSYNC B1 ;  /* 0x0000000000017941 */ /* 0x000fea0003800000 */
.L_x_28:
[----:B-----5:R-:W-:Y:S01]  /*21c0*/  IMAD R154, R10, R13, RZ ;  /* 0x0000000d0a9a7224 */ /* 0x020fe200078e02ff */
[----:B------:R-:W-:Y:S01]  /*21d0*/  LEA.HI.X R23, R16, R19, R17, 0x2, P6 ;  /* 0x0000001310177211 */ /* 0x000fe200030f1411 */
[----:B------:R-:W-:Y:S01]  /*21e0*/  IMAD.IADD R157, R161, 0x1, R157 ;  /* 0x00000001a19d7824 */ /* 0x000fe200078e029d */
[C---:B------:R-:W-:Y:S01]  /*21f0*/  LEA R24, P2, R156.reuse, UR16, 0x2 ;  /* 0x000000109c187c11 */ /* 0x040fe2000f8410ff */
[----:B------:R-:W-:Y:S01]  /*2200*/  IMAD R165, R25, R11, R154 ;  /* 0x0000000b19a57224 */ /* 0x000fe200078e029a */
[----:B------:R-:W-:Y:S01]  /*2210*/  BSSY B1, `(.L_x_30) ;  /* 0x0000006000017945 */ /* 0x000fe20003800000 */
[----:B------:R-:W-:Y:S01]  /*2220*/  IMAD.X R159, R155, 0x1, R163, P4 ;  /* 0x000000019b9f7824 */ /* 0x000fe200020e06a3 */
[----:B------:R-:W-:Y:S02]  /*2230*/  LEA.HI.X R25, R156, UR17, R157, 0x2, P2 ;  /* 0x000000119c197c11 */ /* 0x000fe400090f149d */
[----:B------:R1:W-:Y:S01]  /*2240*/  @P5 STG.E desc[UR14][R22.64], R165 ;  /* 0x000000a516005986 */ /* 0x0003e2000c10190e */
[----:B------:R-:W-:Y:S06]  /*2250*/  @!P0 BRA `(.L_x_31) ;  /* 0x0000000000048947 */ /* 0x000fec0003800000 */
[----:B------:R2:W5:Y:S02]  /*2260*/  LDG.E.LTC128B R10, desc[UR14][R24.64+0x20] ;  /* 0x0000200e180a7981 */ /* 0x000564000c1e1920 */
.L_x_31:
[----:B------:R-:W-:Y:S05]  /*2270*/  BSYNC B1 ;  /* 0x0000000000017941 */ /* 0x000fea0003800000 */
.L_x_30:
[----:B-----5:R-:W-:Y:S01]  /*2280*/  IMAD R154, R10, R13, RZ ;  /* 0x0000000d0a9a7224 */ /* 0x020fe200078e02ff */
[----:B------:R-:W-:Y:S01]  /*2290*/  ISETP.GT.AND P1, PT, R12, 0x8, P1 ;  /* 0x000000080c00780c */ /* 0x000fe20000f24270 */
[----:B--2---:R-:W-:Y:S01]  /*22a0*/  IMAD.WIDE.U32 R24, R9, UR8, R158 ;  /* 0x0000000809187c25 */ /* 0x004fe2000f8e009e */
[----:B------:R-:W-:Y:S01]  /*22b0*/  ISETP.GT.AND P2, PT, R15, 0x8, PT ;  /* 0x000000080f00780c */ /* 0x000fe20003f44270 */
[----:B------:R-:W-:Y:S01]  /*22c0*/  USHF.L.U64.HI UR10, UR12, 0x5, UR13 ;  /* 0x000000050c0a7899 */ /* 0x000fe2000801020d */
[----:B------:R-:W-:Y:S01]  /*22d0*/  BSSY B1, `(.L_x_32) ;  /* 0x000000a000017945 */ /* 0x000fe20003800000 */
[----:B------:R-:W-:Y:S01]  /*22e0*/  IMAD R157, R26, R11, R154 ;  /* 0x0000000b1a9d7224 */ /* 0x000fe200078e029a */
[----:B------:R-:W-:Y:S01]  /*22f0*/  LEA R154, P5, R24, UR16, 0x2 ;  /* 0x00000010189a7c11 */ /* 0x000fe2000f8a10ff */
[----:B------:R-:W-:Y:S01]  /*2300*/  IMAD.IADD R9, R161, 0x1, R25 ;  /* 0x00000001a1097824 */ /* 0x000fe200078e0219 */
[----:B------:R-:W-:Y:S01]  /*2310*/  USHF.L.U32 UR9, UR12, 0x5, URZ ;  /* 0x000000050c097899 */ /* 0x000fe2000800063f */
[----:B------:R-:W-:Y:S01]  /*2320*/  ISETP.GT.AND P4, PT, R12, RZ, P2 ;  /* 0x000000ff0c00720c */ /* 0x000fe20001784270 */
[----:B------:R2:W-:Y:S02]  /*2330*/  @P0 STG.E desc[UR14][R18.64+0x20], R157 ;  /* 0x0000209d12000986 */ /* 0x0005e4000c10190e */
[----:B------:R-:W-:Y:S01]  /*2340*/  LEA.HI.X R155, R24, UR17, R9, 0x2, P5 ;  /* 0x00000011189b7c11 */ /* 0x000fe2000a8f1409 */
[----:B------:R-:W-:Y:S09]  /*2350*/  @!P1 BRA `(.L_x_33) ;  /* 0x0000000000049947 */ /* 0x000ff20003800000 */
[----:B------:R3:W5:Y:S02]  /*2360*/  LDG.E.LTC128B R10, desc[UR14][R154.64+0x20] ;  /* 0x0000200e9a0a7981 */ /* 0x000764000c1e1920 */
.L_x_33:
[----:B------:R-:W-:Y:S05]  /*2370*/  BSYNC B1 ;  /* 0x0000000000017941 */ /* 0x000fea0003800000 */
.L_x_32:
[----:B-----5:R-:W-:Y:S01]  /*2380*/  IMAD R26, R10, R13, RZ ;  /* 0x0000000d0a1a7224 */ /* 0x020fe200078e02ff */
[----:B------:R-:W-:Y:S01]  /*2390*/  IADD3 R24, P0, R20, UR9, RZ ;  /* 0x0000000914187c10 */ /* 0x000fe2000ff1e0ff */
[----:B------:R-:W-:Y:S02]  /*23a0*/  IMAD.MOV.U32 R158, RZ, RZ, R10 ;  /* 0x000000ffff9e7224 */ /* 0x000fe400078e000a */
[----:B------:R-:W-:Y:S01]  /*23b0*/  IMAD R27, R27, R11, R26 ;  /* 0x0000000b1b1b7224 */ /* 0x000fe200078e021a */
[----:B------:R-:W-:-:S04]  /*23c0*/  IADD3.X R25, R21, UR10, RZ, P0, !PT ;  /* 0x0000000a15197c10 */ /* 0x000fc800087fe4ff */
[----:B------:R4:W-:Y:S04]  /*23d0*/  @P1 STG.E desc[UR14][R22.64+0x20], R27 ;  /* 0x0000201b16001986 */ /* 0x0009e8000c10190e */
[----:B------:R-:W4:Y:S01]  /*23e0*/  @P4 LDG.E.LTC128B R158, desc[UR14][R24.64] ;  /* 0x0000000e189e4981 */ /* 0x000f22000c1e1920 */
[C---:B------:R-:W-:Y:S01]  /*23f0*/  IMAD.SHL.U32 R9, R16.reuse, 0x20, RZ ;  /* 0x0000002010097824 */ /* 0x040fe200078e00ff */
[----:B------:R-:W-:Y:S01]  /*2400*/  SHF.L.U64.HI R10, R16, 0x5, R17 ;  /* 0x00000005100a7819 */ /* 0x000fe20000010211 */
[----:B------:R-:W-:Y:S01]  /*2410*/  BSSY B1, `(.L_x_34) ;  /* 0x000000c000017945 */ /* 0x000fe20003800000 */
[----:B------:R-:W-:Y:S02]  /*2420*/  ISETP.GT.AND P0, PT, R15, 0x9, PT ;  /* 0x000000090f00780c */ /* 0x000fe40003f04270 */
[----:B---3--:R-:W-:-:S02]  /*2430*/  IADD3 R154, P5, R9, R18, RZ ;  /* 0x00000012099a7210 */ /* 0x008fc40007fbe0ff */
[----:B------:R-:W-:-:S03]  /*2440*/  ISETP.GT.AND P1, PT, R12, RZ, P0 ;  /* 0x000000ff0c00720c */ /* 0x000fc60000724270 */
[----:B------:R-:W-:Y:S01]  /*2450*/  IMAD.X R155, R10, 0x1, R19, P5 ;  /* 0x000000010a9b7824 */ /* 0x000fe200028e0613 */
[----:B------:R-:W-:-:S04]  /*2460*/  IADD3 R156, P5, R152, UR9, RZ ;  /* 0x00000009989c7c10 */ /* 0x000fc8000ffbe0ff */
[----:B--2---:R-:W-:Y:S01]  /*2470*/  IADD3.X R157, R153, UR10, RZ, P5, !PT ;  /* 0x0000000a999d7c10 */ /* 0x004fe2000affe4ff */
[----:B----4-:R-:W-:-:S04]  /*2480*/  IMAD R16, R158, R13, RZ ;  /* 0x0000000d9e107224 */ /* 0x010fc800078e02ff */
[----:B------:R-:W-:-:S05]  /*2490*/  IMAD R17, R28, R11, R16 ;  /* 0x0000000b1c117224 */ /* 0x000fca00078e0210 */
[----:B------:R2:W-:Y:S01]  /*24a0*/  @P4 STG.E desc[UR14][R154.64], R17 ;  /* 0x000000119a004986 */ /* 0x0005e2000c10190e */
[----:B------:R-:W-:Y:S05]  /*24b0*/  @!P1 BRA `(.L_x_35) ;  /* 0x0000000000049947 */ /* 0x000fea0003800000 */
[----:B------:R3:W5:Y:S02]  /*24c0*/  LDG.E.LTC128B R158, desc[UR14][R156.64] ;  /* 0x0000000e9c9e7981 */ /* 0x000764000c1e1920 */
.L_x_35:
[----:B------:R-:W-:Y:S05]  /*24d0*/  BSYNC B1 ;  /* 0x0000000000017941 */ /* 0x000fea0003800000 */
.L_x_34:
[----:B------:R-:W-:Y:S01]  /*24e0*/  UIADD3 UR7, UP0, UR9, 0x20, URZ ;  /* 0x0000002009077890 */ /* 0x000fe2000ff1e03f */
[----:B------:R-:W-:Y:S01]  /*24f0*/  ISETP.GT.AND P2, PT, R12, 0x8, P2 ;  /* 0x000000080c00780c */ /* 0x000fe20001744270 */
[----:B-----5:R-:W-:Y:S01]  /*2500*/  IMAD R16, R158, R13, RZ ;  /* 0x0000000d9e107224 */ /* 0x020fe200078e02ff */
[----:B------:R-:W-:Y:S01]  /*2510*/  IADD3 R26, P4, R9, R22, RZ ;  /* 0x00000016091a7210 */ /* 0x000fe20007f9e0ff */
[----:B------:R-:W-:Y:S02]  /*2520*/  UIADD3.X UR8, URZ, UR10, URZ, UP0, !UPT ;  /* 0x0000000a3f087290 */ /* 0x000fe400087fe43f */
[----:B------:R-:W-:Y:S01]  /*2530*/  IADD3 R20, P5, R20, UR7, RZ ;  /* 0x0000000714147c10 */ /* 0x000fe2000ffbe0ff */
[----:B------:R-:W-:Y:S02]  /*2540*/  IMAD R159, R29, R11, R16 ;  /* 0x0000000b1d9f7224 */ /* 0x000fe400078e0210 */
[----:B------:R-:W-:Y:S01]  /*2550*/  IMAD.X R27, R10, 0x1, R23, P4 ;  /* 0x000000010a1b7824 */ /* 0x000fe200020e0617 */
[----:B------:R-:W-:-:S04]  /*2560*/  IADD3.X R21, R21, UR8, RZ, P5, !PT ;  /* 0x0000000815157c10 */ /* 0x000fc8000affe4ff */
[----:B------:R4:W-:Y:S04]  /*2570*/  @P1 STG.E desc[UR14][R26.64], R159 ;  /* 0x0000009f1a001986 */ /* 0x0009e8000c10190e */
[----:B------:R-:W3:Y:S01]  /*2580*/  @P2 LDG.E.LTC128B R158, desc[UR14][R20.64] ;  /* 0x0000000e149e2981 */ /* 0x000ee2000c1e1920 */
[----:B--2---:R-:W-:Y:S01]  /*2590*/  IADD3 R17, P1, R9, 0x20, RZ ;  /* 0x0000002009117810 */ /* 0x004fe20007f3e0ff */
[----:B------:R-:W-:Y:S01]  /*25a0*/  BSSY B1, `(.L_x_36) ;  /* 0x000000c000017945 */ /* 0x000fe20003800000 */
[----:B------:R-:W-:Y:S02]  /*25b0*/  ISETP.GT.AND P4, PT, R12, 0x8, P0 ;  /* 0x000000080c00780c */ /* 0x000fe40000784270 */
[----:B------:R-:W-:Y:S01]  /*25c0*/  IADD3 R18, P5, R17, R18, RZ ;  /* 0x0000001211127210 */ /* 0x000fe20007fbe0ff */
[----:B------:R-:W-:-:S04]  /*25d0*/  IMAD.X R16, RZ, RZ, R10, P1 ;  /* 0x000000ffff107224 */ /* 0x000fc800008e060a */
[----:B------:R-:W-:Y:S02]  /*25e0*/  IMAD.X R19, R16, 0x1, R19, P5 ;  /* 0x0000000110137824 */ /* 0x000fe400028e0613 */
[----:B---3--:R-:W-:-:S04]  /*25f0*/  IMAD R28, R158, R13, RZ ;  /* 0x0000000d9e1c7224 */ /* 0x008fc800078e02ff */
[----:B------:R-:W-:Y:S01]  /*2600*/  IMAD R161, R30, R11, R28 ;  /* 0x0000000b1ea17224 */ /* 0x000fe200078e021c */
[----:B------:R-:W-:-:S04]  /*2610*/  IADD3 R28, P0, R152, UR7, RZ ;  /* 0x00000007981c7c10 */ /* 0x000fc8000ff1e0ff */
[----:B------:R4:W-:Y:S01]  /*2620*/  @P2 STG.E desc[UR14][R18.64], R161 ;  /* 0x000000a112002986 */ /* 0x0009e2000c10190e */
[----:B------:R-:W-:Y:S01]  /*2630*/  IADD3.X R29, R153, UR8, RZ, P0, !PT ;  /* 0x00000008991d7c10 */ /* 0x000fe200087fe4ff */
[----:B------:R-:W-:Y:S07]  /*2640*/  @!P4 BRA `(.L_x_37) ;  /* 0x000000000004c947 */ /* 0x000fee0003800000 */
[----:B------:R2:W5:Y:S02]  /*2650*/  LDG.E.LTC128B R158, desc[UR14][R28.64] ;  /* 0x0000000e1c9e7981 */ /* 0x000564000c1e1920 */
.L_x_37:
[----:B------:R-:W-:Y:S05]  /*2660*/  BSYNC B1 ;  /* 0x0000000000017941 */ /* 0x000fea0003800000 */
.L_x_36:
[----:B------:R-:W-:Y:S01]  /*2670*/  IADD3 R20, P2, R17, R22, RZ ;  /* 0x0000001611147210 */ /* 0x000fe20007f5e0ff */
[----:B----45:R-:W-:Y:S01]  /*2680*/  IMAD R18, R158, R13, RZ ;  /* 0x0000000d9e127224 */ /* 0x030fe200078e02ff */
[C---:B------:R-:W-:Y:S01]  /*2690*/  ISETP.GT.AND P1, PT, R15.reuse, 0x10, PT ;  /* 0x000000100f00780c */ /* 0x040fe20003f24270 */
[----:B------:R-:W-:Y:S01]  /*26a0*/  BSSY B1, `(.L_x_38) ;  /* 0x000000b000017945 */ /* 0x000fe20003800000 */
[----:B------:R-:W-:Y:S01]  /*26b0*/  ISETP.GT.AND P0, PT, R15, 0x11, PT ;  /* 0x000000110f00780c */ /* 0x000fe20003f04270 */
[----:B------:R-:W-:Y:S01]  /*26c0*/  IMAD R31, R31, R11, R18 ;  /* 0x0000000b1f1f7224 */ /* 0x000fe200078e0212 */
[----:B------:R-:W-:Y:S01]  /*26d0*/  ISETP.GT.AND P5, PT, R12, RZ, P1 ;  /* 0x000000ff0c00720c */ /* 0x000fe20000fa4270 */
[----:B------:R-:W-:Y:S01]  /*26e0*/  IMAD.X R21, R16, 0x1, R23, P2 ;  /* 0x0000000110157824 */ /* 0x000fe200010e0617 */
[----:B-1----:R-:W-:Y:S02]  /*26f0*/  IADD3 R22, P2, R24, UR9, RZ ;  /* 0x0000000918167c10 */ /* 0x002fe4000ff5e0ff */
[----:B------:R-:W-:-:S02]  /*2700*/  IADD3 R18, P6, R154, R9, RZ ;  /* 0x000000099a127210 */ /* 0x000fc40007fde0ff */
[----:B------:R1:W-:Y:S01]  /*2710*/  @P4 STG.E desc[UR14][R20.64], R31 ;  /* 0x0000001f14004986 */ /* 0x0003e2000c10190e */
[----:B------:R-:W-:-:S06]  /*2720*/  IADD3.X R23, R25, UR10, RZ, P2, !PT ;  /* 0x0000000a19177c10 */ /* 0x000fcc00097fe4ff */
[----:B------:R-:W-:Y:S05]  /*2730*/  @!P5 BRA `(.L_x_39) ;  /* 0x000000000004d947 */ /* 0x000fea0003800000 */
[----:B------:R3:W5:Y:S02]  /*2740*/  LDG.E.LTC128B R158, desc[UR14][R22.64] ;  /* 0x0000000e169e7981 */ /* 0x000764000c1e1920 */
.L_x_39:
[----:B------:R-:W-:Y:S05]  /*2750*/  BSYNC B1 ;  /* 0x0000000000017941 */ /* 0x000fea0003800000 */
.L_x_38:
[----:B-1---5:R-:W-:Y:S01]  /*2760*/  IMAD R20, R158, R13, RZ ;  /* 0x0000000d9e147224 */ /* 0x022fe200078e02ff */
[----:B------:R-:W-:Y:S01]  /*2770*/  ISETP.GT.AND P2, PT, R12, RZ, P0 ;  /* 0x000000ff0c00720c */ /* 0x000fe20000744270 */
[----:B------:R-:W-:Y:S01]  /*2780*/  IMAD.X R19, R155, 0x1, R10, P6 ;  /* 0x000000019b137824 */ /* 0x000fe200030e060a */
[----:B--2---:R-:W-:Y:S01]  /*2790*/  IADD3 R28, P6, R156, UR9, RZ ;  /* 0x000000099c1c7c10 */ /* 0x004fe2000ffde0ff */
[----:B------:R-:W-:Y:S01]  /*27a0*/  IMAD R21, R32, R11, R20 ;  /* 0x0000000b20157224 */ /* 0x000fe200078e0214 */
[----:B------:R-:W-:Y:S01]  /*27b0*/  BSSY B1, `(.L_x_40) ;  /* 0x0000006000017945 */ /* 0x000fe20003800000 */
[----:B------:R-:W-:Y:S02]  /*27c0*/  IADD3 R20, P4, R26, R9, RZ ;  /* 0x000000091a147210 */ /* 0x000fe40007f9e0ff */
[----:B------:R-:W-:Y:S01]  /*27d0*/  IADD3.X R29, R157, UR10, RZ, P6, !PT ;  /* 0x0000000a9d1d7c10 */ /* 0x000fe2000b7fe4ff */
[----:B------:R1:W-:Y:S05]  /*27e0*/  @P5 STG.E desc[UR14][R18.64], R21 ;  /* 0x0000001512005986 */ /* 0x0003ea000c10190e */
[----:B------:R-:W-:Y:S05]  /*27f0*/  @!P2 BRA `(.L_x_41) ;  /* 0x000000000004a947 */ /* 0x000fea0003800000 */
[----:B------:R2:W5:Y:S02]  /*2800*/  LDG.E.LTC128B R158, desc[UR14][R28.64] ;  /* 0x0000000e1c9e7981 */ /* 0x000564000c1e1920 */
.L_x_41:
[----:B------:R-:W-:Y:S05]  /*2810*/  BSYNC B1 ;  /* 0x0000000000017941 */ /* 0x000fea0003800000 */
.L_x_40:
[----:B-----5:R-:W-:Y:S01]  /*2820*/  IMAD R30, R158, R13, RZ ;  /* 0x0000000d9e1e7224 */ /* 0x020fe200078e02ff */
[----:B------:R-:W-:Y:S01]  /*2830*/  ISETP.GT.AND P1, PT, R12, 0x8, P1 ;  /* 0x000000080c00780c */ /* 0x000fe20000f24270 */
[----:B-1----:R-:W-:Y:S01]  /*2840*/  IMAD.X R21, R27, 0x1, R10, P4 ;  /* 0x000000011b157824 */ /* 0x002fe200020e060a */
[----:B------:R-:W-:Y:S01]  /*2850*/  IADD3 R24, P4, R24, UR7, RZ ;  /* 0x0000000718187c10 */ /* 0x000fe2000ff9e0ff */
[----:B------:R-:W-:Y:S01]  /*2860*/  IMAD R33, R33, R11, R30 ;  /* 0x0000000b21217224 */ /* 0x000fe200078e021e */
[----:B------:R-:W-:Y:S01]  /*2870*/  BSSY B1, `(.L_x_42) ;  /* 0x0000006000017945 */ /* 0x000fe20003800000 */
[----:B------:R-:W-:Y:S02]  /*2880*/  IADD3 R30, P5, R17, R154, RZ ;  /* 0x0000009a111e7210 */ /* 0x000fe40007fbe0ff */
[----:B------:R-:W-:Y:S01]  /*2890*/  IADD3.X R25, R25, UR8, RZ, P4, !PT ;  /* 0x0000000819197c10 */ /* 0x000fe2000a7fe4ff */
[----:B------:R1:W-:Y:S05]  /*28a0*/  @P2 STG.E desc[UR14][R20.64], R33 ;  /* 0x0000002114002986 */ /* 0x0003ea000c10190e */
[----:B------:R-:W-:Y:S05]  /*28b0*/  @!P1 BRA `(.L_x_43) ;  /* 0x0000000000049947 */ /* 0x000fea0003800000 */
[----:B------:R4:W5:Y:S02]  /*28c0*/  LDG.E.LTC128B R158, desc[UR14][R24.64] ;  /* 0x0000000e189e7981 */ /* 0x000964000c1e1920 */
.L_x_43:
[----:B------:R-:W-:Y:S05]  /*28d0*/  BSYNC B1 ;  /* 0x0000000000017941 */ /* 0x000fea0003800000 */
.L_x_42:
[----:B----45:R-:W-:Y:S01]  /*28e0*/  IMAD R24, R158, R13, RZ ;  /* 0x0000000d9e187224 */ /* 0x030fe200078e02ff */
[----:B------:R-:W-:Y:S01]  /*28f0*/  ISETP.GT.AND P2, PT, R12, 0x8, P0 ;  /* 0x000000080c00780c */ /* 0x000fe20000744270 */
[----:B------:R-:W-:Y:S01]  /*2900*/  IMAD.X R31, R16, 0x1, R155, P5 ;  /* 0x00000001101f7824 */ /* 0x000fe200028e069b */
[----:B------:R-:W-:Y:S01]  /*2910*/  BSSY B1, `(.L_x_44) ;  /* 0x0000007000017945 */ /* 0x000fe20003800000 */
[----:B-1----:R-:W-:Y:S01]  /*2920*/  IMAD R33, R34, R11, R24 ;  /* 0x0000000b22217224 */ /* 0x002fe200078e0218 */
[----:B------:R-:W-:-:S04]  /*2930*/  IADD3 R24, P0, R156, UR7, RZ ;  /* 0x000000079c187c10 */ /* 0x000fc8000ff1e0ff */
[----:B------:R1:W-:Y:S01]  /*2940*/  @P1 STG.E desc[UR14][R30.64], R33 ;  /* 0x000000211e001986 */ /* 0x0003e2000c10190e */
[----:B------:R-:W-:-:S04]  /*2950*/  IADD3.X R25, R157, UR8, RZ, P0, !PT ;  /* 0x000000089d197c10 */ /* 0x000fc800087fe4ff */
[----:B------:R-:W-:Y:S05]  /*2960*/  @!P2 BRA `(.L_x_45) ;  /* 0x000000000004a947 */ /* 0x000fea0003800000 */
[----:B------:R4:W5:Y:S02]  /*2970*/  LDG.E.LTC128B R158, desc[UR14][R24.64] ;  /* 0x0000000e189e7981 */ /* 0x000964000c1e1920 */
.L_x_45:
[----:B------:R-:W-:Y:S05]  /*2980*/  BSYNC B1 ;  /* 0x0000000000017941 */ /* 0x000fea0003800000 */
.L_x_44:
[----:B------:R-:W-:Y:S01]  /*2990*/  IADD3 R26, P5, R17, R26, RZ ;  /* 0x0000001a111a7210 */ /* 0x000fe20007fbe0ff */
[----:B----45:R-:W-:Y:S01]  /*29a0*/  IMAD R24, R158, R13, RZ ;  /* 0x0000000d9e187224 */ /* 0x030fe200078e02ff */
[----:B------:R-:W-:Y:S01]  /*29b0*/  ISETP.GT.AND P1, PT, R15, 0x18, PT ;  /* 0x000000180f00780c */ /* 0x000fe20003f24270 */
[----:B------:R-:W-:Y:S01]  /*29c0*/  BSSY B1, `(.L_x_46) ;  /* 0x000000b000017945 */ /* 0x000fe20003800000 */
[----:B-1----:R-:W-:Y:S01]  /*29d0*/  IADD3 R30, P6, R22, UR9, RZ ;  /* 0x00000009161e7c10 */ /* 0x002fe2000ffde0ff */
[----:B------:R-:W-:Y:S01]  /*29e0*/  IMAD R35, R35, R11, R24 ;  /* 0x0000000b23237224 */ /* 0x000fe200078e0218 */
[----:B------:R-:W-:Y:S01]  /*29f0*/  ISETP.GT.AND P4, PT, R12, RZ, P1 ;  /* 0x000000ff0c00720c */ /* 0x000fe20000f84270 */
[----:B------:R-:W-:Y:S01]  /*2a00*/  IMAD.X R27, R16, 0x1, R27, P5 ;  /* 0x00000001101b7824 */ /* 0x000fe200028e061b */
[----:B------:R-:W-:Y:S02]  /*2a10*/  ISETP.GT.AND P0, PT, R15, 0x19, PT ;  /* 0x000000190f00780c */ /* 0x000fe40003f04270 */
[----:B------:R-:W-:-:S02]  /*2a20*/  IADD3 R24, P5, R18, R9, RZ ;  /* 0x0000000912187210 */ /* 0x000fc40007fbe0ff */
[----:B------:R1:W-:Y:S01]  /*2a30*/  @P2 STG.E desc[UR14][R26.64], R35 ;  /* 0x000000231a002986 */ /* 0x0003e2000c10190e */
[----:B------:R-:W-:-:S06]  /*2a40*/  IADD3.X R31, R23, UR10, RZ, P6, !PT ;  /* 0x0000000a171f7c10 */ /* 0x000fcc000b7fe4ff */
[----:B------:R-:W-:Y:S05]  /*2a50*/  @!P4 BRA `(.L_x_47) ;  /* 0x000000000004c947 */ /* 0x000fea0003800000 */
[----:B------:R4:W5:Y:S02]  /*2a60*/  LDG.E.LTC128B R158, desc[UR14][R30.64] ;  /* 0x0000000e1e9e7981 */ /* 0x000964000c1e1920 */
.L_x_47:
[----:B------:R-:W-:Y:S05]  /*2a70*/  BSYNC B1 ;  /* 0x0000000000017941 */ /* 0x000fea0003800000 */
.L_x_46:
[----:B-1---5:R-:W-:Y:S01]  /*2a80*/  IMAD R26, R158, R13, RZ ;  /* 0x0000000d9e1a7224 */ /* 0x022fe200078e02ff */
[----:B------:R-:W-:Y:S01]  /*2a90*/  ISETP.GT.AND P2, PT, R12, RZ, P0 ;  /* 0x000000ff0c00720c */ /* 0x000fe20000744270 */
[----:B------:R-:W-:Y:S01]  /*2aa0*/  IMAD.X R25, R19, 0x1, R10, P5 ;  /* 0x0000000113197824 */ /* 0x000fe200028e060a */
        /* <DEDUP_REMOVED lines=8> */
.L_x_49:
[----:B------:R-:W-:Y:S05]  /*2b30*/  BSYNC B1 ;  /* 0x0000000000017941 */ /* 0x000fea0003800000 */
.L_x_48:
[----:B-----5:R-:W-:Y:S01]  /*2b40*/  IMAD R34, R158, R13, RZ ;  /* 0x0000000d9e227224 */ /* 0x020fe200078e02ff */
[----:B------:R-:W-:Y:S01]  /*2b50*/  ISETP.GT.AND P1, PT, R12, 0x8, P1 ;  /* 0x000000080c00780c */ /* 0x000fe20000f24270 */
[----:B-1----:R-:W-:Y:S01]  /*2b60*/  IMAD.X R27, R21, 0x1, R10, P5 ;  /* 0x00000001151b7824 */ /* 0x002fe200028e060a */
[----:B---3--:R-:W-:Y:S01]  /*2b70*/  IADD3 R22, P4, R22, UR7, RZ ;  /* 0x0000000716167c10 */ /* 0x008fe2000ff9e0ff */
[----:B------:R-:W-:Y:S01]  /*2b80*/  IMAD R37, R37, R11, R34 ;  /* 0x0000000b25257224 */ /* 0x000fe200078e0222 */
[----:B------:R-:W-:Y:S01]  /*2b90*/  BSSY B1, `(.L_x_50) ;  /* 0x0000006000017945 */ /* 0x000fe20003800000 */
[----:B------:R-:W-:Y:S02]  /*2ba0*/  IADD3 R34, P5, R18, R17, RZ ;  /* 0x0000001112227210 */ /* 0x000fe40007fbe0ff */
[----:B------:R-:W-:Y:S01]  /*2bb0*/  IADD3.X R23, R23, UR8, RZ, P4, !PT ;  /* 0x0000000817177c10 */ /* 0x000fe2000a7fe4ff */
[----:B------:R1:W-:Y:S05]  /*2bc0*/  @P2 STG.E desc[UR14][R26.64], R37 ;  /* 0x000000251a002986 */ /* 0x0003ea000c10190e */
[----:B------:R-:W-:Y:S05]  /*2bd0*/  @!P1 BRA `(.L_x_51) ;  /* 0x0000000000049947 */ /* 0x000fea0003800000 */
[----:B------:R3:W5:Y:S02]  /*2be0*/  LDG.E.LTC128B R158, desc[UR14][R22.64] ;  /* 0x0000000e169e7981 */ /* 0x000764000c1e1920 */
.L_x_51:
[----:B------:R-:W-:Y:S05]  /*2bf0*/  BSYNC B1 ;  /* 0x0000000000017941 */ /* 0x000fea0003800000 */
.L_x_50:
[----:B-----5:R-:W-:Y:S01]  /*2c00*/  IMAD R18, R158, R13, RZ ;  /* 0x0000000d9e127224 */ /* 0x020fe200078e02ff */
[----:B------:R-:W-:Y:S01]  /*2c10*/  ISETP.GT.AND P2, PT, R12, 0x8, P0 ;  /* 0x000000080c00780c */ /* 0x000fe20000744270 */
[----:B------:R-:W-:Y:S01]  /*2c20*/  IMAD.X R35, R19, 0x1, R16, P5 ;  /* 0x0000000113237824 */ /* 0x000fe200028e0610 */
[----:B------:R-:W-:Y:S01]  /*2c30*/  BSSY B1, `(.L_x_52) ;  /* 0x0000007000017945 */ /* 0x000fe20003800000 */
[----:B---3--:R-:W-:Y:S01]  /*2c40*/  IMAD R23, R38, R11, R18 ;  /* 0x0000000b26177224 */ /* 0x008fe200078e0212 */
[----:B------:R-:W-:-:S04]  /*2c50*/  IADD3 R18, P0, R28, UR7, RZ ;  /* 0x000000071c127c10 */ /* 0x000fc8000ff1e0ff */
[----:B------:R3:W-:Y:S01]  /*2c60*/  @P1 STG.E desc[UR14][R34.64], R23 ;  /* 0x0000001722001986 */ /* 0x0007e2000c10190e */
[----:B------:R-:W-:-:S04]  /*2c70*/  IADD3.X R19, R29, UR8, RZ, P0, !PT ;  /* 0x000000081d137c10 */ /* 0x000fc800087fe4ff */
[----:B------:R-:W-:Y:S05]  /*2c80*/  @!P2 BRA `(.L_x_53) ;  /* 0x000000000004a947 */ /* 0x000fea0003800000 */
[----:B------:R0:W5:Y:S02]  /*2c90*/  LDG.E.LTC128B R158, desc[UR14][R18.64] ;  /* 0x0000000e129e7981 */ /* 0x000164000c1e1920 */
.L_x_53:
[----:B------:R-:W-:Y:S05]  /*2ca0*/  BSYNC B1 ;  /* 0x0000000000017941 */ /* 0x000fea0003800000 */
.L_x_52:
[----:B------:R-:W-:Y:S01]  /*2cb0*/  IADD3 R20, P5, R20, R17, RZ ;  /* 0x0000001114147210 */ /* 0x000fe20007fbe0ff */
[----:B0----5:R-:W-:Y:S01]  /*2cc0*/  IMAD R18, R158, R13, RZ ;  /* 0x0000000d9e127224 */ /* 0x021fe200078e02ff */
[----:B------:R-:W-:Y:S01]  /*2cd0*/  ISETP.GT.AND P1, PT, R15, 0x20, PT ;  /* 0x000000200f00780c */ /* 0x000fe20003f24270 */
[----:B------:R-:W-:Y:S01]  /*2ce0*/  BSSY B1, `(.L_x_54) ;  /* 0x000000b000017945 */ /* 0x000fe20003800000 */
[----:B------:R-:W-:Y:S01]  /*2cf0*/  IADD3 R22, P6, R30, UR9, RZ ;  /* 0x000000091e167c10 */ /* 0x000fe2000ffde0ff */
[----:B------:R-:W-:Y:S01]  /*2d00*/  IMAD R39, R39, R11, R18 ;  /* 0x0000000b27277224 */ /* 0x000fe200078e0212 */
[----:B------:R-:W-:Y:S01]  /*2d10*/  ISETP.GT.AND P4, PT, R12, RZ, P1 ;  /* 0x000000ff0c00720c */ /* 0x000fe20000f84270 */
[----:B------:R-:W-:Y:S01]  /*2d20*/  IMAD.X R21, R21, 0x1, R16, P5 ;  /* 0x0000000115157824 */ /* 0x000fe200028e0610 */
[----:B------:R-:W-:Y:S02]  /*2d30*/  ISETP.GT.AND P0, PT, R15, 0x21, PT ;  /* 0x000000210f00780c */ /* 0x000fe40003f04270 */
[----:B------:R-:W-:-:S02]  /*2d40*/  IADD3 R18, P5, R24, R9, RZ ;  /* 0x0000000918127210 */ /* 0x000fc40007fbe0ff */
[----:B------:R0:W-:Y:S01]  /*2d50*/  @P2 STG.E desc[UR14][R20.64], R39 ;  /* 0x0000002714002986 */ /* 0x0001e2000c10190e */
[----:B---3--:R-:W-:-:S06]  /*2d60*/  IADD3.X R23, R31, UR10, RZ, P6, !PT ;  /* 0x0000000a1f177c10 */ /* 0x008fcc000b7fe4ff */
[----:B------:R-:W-:Y:S05]  /*2d70*/  @!P4 BRA `(.L_x_55) ;  /* 0x000000000004c947 */ /* 0x000fea0003800000 */
[----:B------:R3:W5:Y:S02]  /*2d80*/  LDG.E.LTC128B R158, desc[UR14][R22.64] ;  /* 0x0000000e169e7981 */ /* 0x000764000c1e1920 */
.L_x_55:
[----:B------:R-:W-:Y:S05]  /*2d90*/  BSYNC B1 ;  /* 0x0000000000017941 */ /* 0x000fea0003800000 */
.L_x_54:
[----:B0----5:R-:W-:Y:S01]  /*2da0*/  IMAD R20, R158, R13, RZ ;  /* 0x0000000d9e147224 */ /* 0x021fe200078e02ff */
        /* <DEDUP_REMOVED lines=10> */
.L_x_57:
[----:B------:R-:W-:Y:S05]  /*2e50*/  BSYNC B1 ;  /* 0x0000000000017941 */ /* 0x000fea0003800000 */
.L_x_56:
[----:B-----5:R-:W-:Y:S01]  /*2e60*/  IMAD R34, R158, R13, RZ ;  /* 0x0000000d9e227224 */ /* 0x020fe200078e02ff */
[----:B------:R-:W-:Y:S01]  /*2e70*/  ISETP.GT.AND P1, PT, R12, 0x8, P1 ;  /* 0x000000080c00780c */ /* 0x000fe20000f24270 */
[----:B0-----:R-:W-:Y:S01]  /*2e80*/  IMAD.X R21, R27, 0x1, R10, P5 ;  /* 0x000000011b157824 */ /* 0x001fe200028e060a */
[----:B----4-:R-:W-:Y:S01]  /*2e90*/  IADD3 R30, P4, R30, UR7, RZ ;  /* 0x000000071e1e7c10 */ /* 0x010fe2000ff9e0ff */
[----:B------:R-:W-:Y:S01]  /*2ea0*/  IMAD R41, R41, R11, R34 ;  /* 0x0000000b29297224 */ /* 0x000fe200078e0222 */
[----:B------:R-:W-:Y:S01]  /*2eb0*/  BSSY B1, `(.L_x_58) ;  /* 0x0000006000017945 */ /* 0x000fe20003800000 */
[----:B------:R-:W-:Y:S02]  /*2ec0*/  IADD3 R34, P5, R24, R17, RZ ;  /* 0x0000001118227210 */ /* 0x000fe40007fbe0ff */
[----:B------:R-:W-:Y:S01]  /*2ed0*/  IADD3.X R31, R31, UR8, RZ, P4, !PT ;  /* 0x000000081f1f7c10 */ /* 0x000fe2000a7fe4ff */
[----:B------:R0:W-:Y:S05]  /*2ee0*/  @P2 STG.E desc[UR14][R20.64], R41 ;  /* 0x0000002914002986 */ /* 0x0001ea000c10190e */
[----:B------:R-:W-:Y:S05]  /*2ef0*/  @!P1 BRA `(.L_x_59) ;  /* 0x0000000000049947 */ /* 0x000fea0003800000 */
[----:B------:R4:W5:Y:S02]  /*2f00*/  LDG.E.LTC128B R158, desc[UR14][R30.64] ;  /* 0x0000000e1e9e7981 */ /* 0x000964000c1e1920 */
.L_x_59:
[----:B------:R-:W-:Y:S05]  /*2f10*/  BSYNC B1 ;  /* 0x0000000000017941 */ /* 0x000fea0003800000 */
.L_x_58:
[----:B-----5:R-:W-:Y:S01]  /*2f20*/  IMAD R24, R158, R13, RZ ;  /* 0x0000000d9e187224 */ /* 0x020fe200078e02ff */
[----:B------:R-:W-:Y:S01]  /*2f30*/  ISETP.GT.AND P2, PT, R12, 0x8, P0 ;  /* 0x000000080c00780c */ /* 0x000fe20000744270 */
[----:B------:R-:W-:Y:S01]  /*2f40*/  IMAD.X R35, R25, 0x1, R16, P5 ;  /* 0x0000000119237824 */ /* 0x000fe200028e0610 */
[----:B------:R-:W-:Y:S01]  /*2f50*/  BSSY B1, `(.L_x_60) ;  /* 0x0000007000017945 */ /* 0x000fe20003800000 */
[----:B----4-:R-:W-:Y:S01]  /*2f60*/  IMAD R31, R42, R11, R24 ;  /* 0x0000000b2a1f7224 */ /* 0x010fe200078e0218 */
[----:B------:R-:W-:-:S04]  /*2f70*/  IADD3 R24, P0, R32, UR7, RZ ;  /* 0x0000000720187c10 */ /* 0x000fc8000ff1e0ff */
[----:B------:R4:W-:Y:S01]  /*2f80*/  @P1 STG.E desc[UR14][R34.64], R31 ;  /* 0x0000001f22001986 */ /* 0x0009e2000c10190e */
[----:B------:R-:W-:-:S04]  /*2f90*/  IADD3.X R25, R33, UR8, RZ, P0, !PT ;  /* 0x0000000821197c10 */ /* 0x000fc800087fe4ff */
[----:B------:R-:W-:Y:S05]  /*2fa0*/  @!P2 BRA `(.L_x_61) ;  /* 0x000000000004a947 */ /* 0x000fea0003800000 */
[----:B------:R0:W5:Y:S02]  /*2fb0*/  LDG.E.LTC128B R158, desc[UR14][R24.64] ;  /* 0x0000000e189e7981 */ /* 0x000164000c1e1920 */
.L_x_61:
[----:B------:R-:W-:Y:S05]  /*2fc0*/  BSYNC B1 ;  /* 0x0000000000017941 */ /* 0x000fea0003800000 */
.L_x_60:
[----:B0-----:R-:W-:Y:S01]  /*2fd0*/  IADD3 R24, P5, R26, R17, RZ ;  /* 0x000000111a187210 */ /* 0x001fe20007fbe0ff */
[----:B-----5:R-:W-:Y:S01]  /*2fe0*/  IMAD R30, R158, R13, RZ ;  /* 0x0000000d9e1e7224 */ /* 0x020fe200078e02ff */
        /* <DEDUP_REMOVED lines=12> */
.L_x_63:
[----:B------:R-:W-:Y:S05]  /*30b0*/  BSYNC B1 ;  /* 0x0000000000017941 */ /* 0x000fea0003800000 */
.L_x_62:
[----:B0----5:R-:W-:Y:S01]  /*30c0*/  IMAD R24, R158, R13, RZ ;  /* 0x0000000d9e187224 */ /* 0x021fe200078e02ff */
[----:B------:R-:W-:Y:S01]  /*30d0*/  ISETP.GT.AND P2, PT, R12, RZ, P0 ;  /* 0x000000ff0c00720c */ /* 0x000fe20000744270 */
[----:B----4-:R-:W-:Y:S01]  /*30e0*/  IMAD.X R31, R19, 0x1, R10, P5 ;  /* 0x00000001131f7824 */ /* 0x010fe200028e060a */
[----:B------:R-:W-:Y:S01]  /*30f0*/  BSSY B1, `(.L_x_64) ;  /* 0x0000008000017945 */ /* 0x000fe20003800000 */
[----:B------:R-:W-:Y:S01]  /*3100*/  IMAD R33, R44, R11, R24 ;  /* 0x0000000b2c217224 */ /* 0x000fe200078e0218 */
[----:B------:R-:W-:Y:S02]  /*3110*/  IADD3 R24, P6, R28, UR9, RZ ;  /* 0x000000091c187c10 */ /* 0x000fe4000ffde0ff */
[----:B------:R-:W-:Y:S02]  /*3120*/  IADD3 R32, P5, R20, R9, RZ ;  /* 0x0000000914207210 */ /* 0x000fe40007fbe0ff */
[----:B------:R0:W-:Y:S01]  /*3130*/  @P4 STG.E desc[UR14][R30.64], R33 ;  /* 0x000000211e004986 */ /* 0x0001e2000c10190e */
[----:B------:R-:W-:-:S04]  /*3140*/  IADD3.X R25, R29, UR10, RZ, P6, !PT ;  /* 0x0000000a1d197c10 */ /* 0x000fc8000b7fe4ff */
[----:B------:R-:W-:Y:S06]  /*3150*/  @!P2 BRA `(.L_x_65) ;  /* 0x000000000004a947 */ /* 0x000fec0003800000 */
[----:B------:R4:W5:Y:S02]  /*3160*/  LDG.E.LTC128B R158, desc[UR14][R24.64] ;  /* 0x0000000e189e7981 */ /* 0x000964000c1e1920 */
.L_x_65:
[----:B------:R-:W-:Y:S05]  /*3170*/  BSYNC B1 ;  /* 0x0000000000017941 */ /* 0x000fea0003800000 */
.L_x_64:
[----:B-----5:R-:W-:Y:S01]  /*3180*/  IMAD R34, R158, R13, RZ ;  /* 0x0000000d9e227224 */ /* 0x020fe200078e02ff */
[----:B------:R-:W-:Y:S01]  /*3190*/  ISETP.GT.AND P1, PT, R12, 0x8, P1 ;  /* 0x000000080c00780c */ /* 0x000fe20000f24270 */
[----:B0-----:R-:W-:Y:S01]  /*31a0*/  IMAD.X R33, R21, 0x1, R10, P5 ;  /* 0x0000000115217824 */ /* 0x001fe200028e060a */
        /* <DEDUP_REMOVED lines=8> */
.L_x_67:
[----:B------:R-:W-:Y:S05]  /*3230*/  BSYNC B1 ;  /* 0x0000000000017941 */ /* 0x000fea0003800000 */
.L_x_66:
        /* <DEDUP_REMOVED lines=10> */
.L_x_69:
[----:B------:R-:W-:Y:S05]  /*32e0*/  BSYNC B1 ;  /* 0x0000000000017941 */ /* 0x000fea0003800000 */
.L_x_68:
[----:B0-----:R-:W-:Y:S01]  /*32f0*/  IADD3 R18, P5, R20, R17, RZ ;  /* 0x0000001114127210 */ /* 0x001fe20007fbe0ff */
[----:B-----5:R-:W-:Y:S01]  /*3300*/  IMAD R22, R158, R13, RZ ;  /* 0x0000000d9e167224 */ /* 0x020fe200078e02ff */
        /* <DEDUP_REMOVED lines=12> */
.L_x_71:
[----:B------:R-:W-:Y:S05]  /*33d0*/  BSYNC B1 ;  /* 0x0000000000017941 */ /* 0x000fea0003800000 */
.L_x_70:
[----:B0----5:R-:W-:Y:S01]  /*33e0*/  IMAD R18, R158, R13, RZ ;  /* 0x0000000d9e127224 */ /* 0x021fe200078e02ff */
[----:B------:R-:W-:Y:S01]  /*33f0*/  ISETP.GT.AND P2, PT, R12, RZ, P0 ;  /* 0x000000ff0c00720c */ /* 0x000fe20000744270 */
[----:B---3--:R-:W-:Y:S01]  /*3400*/  IMAD.X R23, R31, 0x1, R10, P5 ;  /* 0x000000011f177824 */ /* 0x008fe200028e060a */
[----:B------:R-:W-:Y:S01]  /*3410*/  BSSY B1, `(.L_x_72) ;  /* 0x0000008000017945 */ /* 0x000fe20003800000 */
[----:B--2---:R-:W-:Y:S01]  /*3420*/  IMAD R29, R48, R11, R18 ;  /* 0x0000000b301d7224 */ /* 0x004fe200078e0212 */
[----:B------:R-:W-:Y:S02]  /*3430*/  IADD3 R18, P6, R24, UR9, RZ ;  /* 0x0000000918127c10 */ /* 0x000fe4000ffde0ff */
[----:B------:R-:W-:Y:S02]  /*3440*/  IADD3 R28, P5, R32, R9, RZ ;  /* 0x00000009201c7210 */ /* 0x000fe40007fbe0ff */
[----:B------:R0:W-:Y:S01]  /*3450*/  @P4 STG.E desc[UR14][R22.64], R29 ;  /* 0x0000001d16004986 */ /* 0x0001e2000c10190e */
[----:B------:R-:W-:-:S04]  /*3460*/  IADD3.X R19, R25, UR10, RZ, P6, !PT ;  /* 0x0000000a19137c10 */ /* 0x000fc8000b7fe4ff */
[----:B------:R-:W-:Y:S06]  /*3470*/  @!P2 BRA `(.L_x_73) ;  /* 0x000000000004a947 */ /* 0x000fec0003800000 */
[----:B------:R2:W5:Y:S02]  /*3480*/  LDG.E.LTC128B R158, desc[UR14][R18.64] ;  /* 0x0000000e129e7981 */ /* 0x000564000c1e1920 */
.L_x_73:
[----:B------:R-:W-:Y:S05]  /*3490*/  BSYNC B1 ;  /* 0x0000000000017941 */ /* 0x000fea0003800000 */
.L_x_72:
[----:B-----5:R-:W-:Y:S01]  /*34a0*/  IMAD R34, R158, R13, RZ ;  /* 0x0000000d9e227224 */ /* 0x020fe200078e02ff */
[----:B------:R-:W-:Y:S01]  /*34b0*/  ISETP.GT.AND P1, PT, R12, 0x8, P1 ;  /* 0x000000080c00780c */ /* 0x000fe20000f24270 */
[----:B0-----:R-:W-:Y:S01]  /*34c0*/  IMAD.X R29, R33, 0x1, R10, P5 ;  /* 0x00000001211d7824 */ /* 0x001fe200028e060a */
[----:B-1----:R-:W-:Y:S01]  /*34d0*/  IADD3 R26, P4, R26, UR7, RZ ;  /* 0x000000071a1a7c10 */ /* 0x002fe2000ff9e0ff */
[----:B------:R-:W-:Y:S01]  /*34e0*/  IMAD R49, R49, R11, R34 ;  /* 0x0000000b31317224 */ /* 0x000fe200078e0222 */
[----:B------:R-:W-:Y:S01]  /*34f0*/  BSSY B1, `(.L_x_74) ;  /* 0x0000006000017945 */ /* 0x000fe20003800000 */
[----:B------:R-:W-:Y:S02]  /*3500*/  IADD3 R34, P5, R30, R17, RZ ;  /* 0x000000111e227210 */ /* 0x000fe40007fbe0ff */
[----:B------:R-:W-:Y:S01]  /*3510*/  IADD3.X R27, R27, UR8, RZ, P4, !PT ;  /* 0x000000081b1b7c10 */ /* 0x000fe2000a7fe4ff */
[----:B------:R0:W-:Y:S05]  /*3520*/  @P2 STG.E desc[UR14][R28.64], R49 ;  /* 0x000000311c002986 */ /* 0x0001ea000c10190e */
[----:B------:R-:W-:Y:S05]  /*3530*/  @!P1 BRA `(.L_x_75) ;  /* 0x0000000000049947 */ /* 0x000fea0003800000 */
[----:B------:R1:W5:Y:S02]  /*3540*/  LDG.E.LTC128B R158, desc[UR14][R26.64] ;  /* 0x0000000e1a9e7981 */ /* 0x000364000c1e1920 */
.L_x_75:
[----:B------:R-:W-:Y:S05]  /*3550*/  BSYNC B1 ;  /* 0x0000000000017941 */ /* 0x000fea0003800000 */
.L_x_74:
[----:B-1---5:R-:W-:Y:S01]  /*3560*/  IMAD R26, R158, R13, RZ ;  /* 0x0000000d9e1a7224 */ /* 0x022fe200078e02ff */
[----:B------:R-:W-:Y:S01]  /*3570*/  ISETP.GT.AND P2, PT, R12, 0x8, P0 ;  /* 0x000000080c00780c */ /* 0x000fe20000744270 */
[----:B------:R-:W-:Y:S01]  /*3580*/  IMAD.X R35, R31, 0x1, R16, P5 ;  /* 0x000000011f237824 */ /* 0x000fe200028e0610 */
[----:B----4-:R-:W-:Y:S01]  /*3590*/  IADD3 R24, P0, R24, UR7, RZ ;  /* 0x0000000718187c10 */ /* 0x010fe2000ff1e0ff */
[----:B------:R-:W-:Y:S01]  /*35a0*/  IMAD R27, R50, R11, R26 ;  /* 0x0000000b321b7224 */ /* 0x000fe200078e021a */
[----:B------:R-:W-:Y:S02]  /*35b0*/  BSSY B1, `(.L_x_76) ;  /* 0x0000005000017945 */ /* 0x000fe40003800000 */
[----:B------:R-:W-:Y:S02]  /*35c0*/  IADD3.X R25, R25, UR8, RZ, P0, !PT ;  /* 0x0000000819197c10 */ /* 0x000fe400087fe4ff */
[----:B------:R1:W-:Y:S05]  /*35d0*/  @P1 STG.E desc[UR14][R34.64], R27 ;  /* 0x0000001b22001986 */ /* 0x0003ea000c10190e */
[----:B------:R-:W-:Y:S05]  /*35e0*/  @!P2 BRA `(.L_x_77) ;  /* 0x000000000004a947 */ /* 0x000fea0003800000 */
[----:B------:R3:W5:Y:S02]  /*35f0*/  LDG.E.LTC128B R158, desc[UR14][R24.64] ;  /* 0x0000000e189e7981 */ /* 0x000764000c1e1920 */
.L_x_77:
[----:B------:R-:W-:Y:S05]  /*3600*/  BSYNC B1 ;  /* 0x0000000000017941 */ /* 0x000fea0003800000 */
.L_x_76:
[----:B---3--:R-:W-:Y:S01]  /*3610*/  IADD3 R24, P5, R32, R17, RZ ;  /* 0x0000001120187210 */ /* 0x008fe20007fbe0ff */
[----:B-----5:R-:W-:Y:S01]  /*3620*/  IMAD R26, R158, R13, RZ ;  /* 0x0000000d9e1a7224 */ /* 0x020fe200078e02ff */
[C---:B------:R-:W-:Y:S01]  /*3630*/  ISETP.GT.AND P1, PT, R15.reuse, 0x38, PT ;  /* 0x000000380f00780c */ /* 0x040fe20003f24270 */
[----:B------:R-:W-:Y:S01]  /*3640*/  BSSY B1, `(.L_x_78) ;  /* 0x000000b000017945 */ /* 0x000fe20003800000 */
[----:B------:R-:W-:Y:S01]  /*3650*/  ISETP.GT.AND P0, PT, R15, 0x39, PT ;  /* 0x000000390f00780c */ /* 0x000fe20003f04270 */
[----:B------:R-:W-:Y:S01]  /*3660*/  IMAD R51, R51, R11, R26 ;  /* 0x0000000b33337224 */ /* 0x000fe200078e021a */
[----:B------:R-:W-:Y:S01]  /*3670*/  ISETP.GT.AND P4, PT, R12, RZ, P1 ;  /* 0x000000ff0c00720c */ /* 0x000fe20000f84270 */
[----:B------:R-:W-:Y:S01]  /*3680*/  IMAD.X R25, R33, 0x1, R16, P5 ;  /* 0x0000000121197824 */ /* 0x000fe200028e0610 */
[----:B------:R-:W-:Y:S02]  /*3690*/  IADD3 R26, P6, R20, UR9, RZ ;  /* 0x00000009141a7c10 */ /* 0x000fe4000ffde0ff */
[----:B------:R-:W-:-:S02]  /*36a0*/  IADD3 R30, P5, R22, R9, RZ ;  /* 0x00000009161e7210 */ /* 0x000fc40007fbe0ff */
[----:B------:R3:W-:Y:S01]  /*36b0*/  @P2 STG.E desc[UR14][R24.64], R51 ;  /* 0x0000003318002986 */ /* 0x0007e2000c10190e */
[----:B-1----:R-:W-:-:S06]  /*36c0*/  IADD3.X R27, R21, UR10, RZ, P6, !PT ;  /* 0x0000000a151b7c10 */ /* 0x002fcc000b7fe4ff */
[----:B------:R-:W-:Y:S05]  /*36d0*/  @!P4 BRA `(.L_x_79) ;  /* 0x000000000004c947 */ /* 0x000fea0003800000 */
[----:B------:R1:W5:Y:S02]  /*36e0*/  LDG.E.LTC128B R158, desc[UR14][R26.64] ;  /* 0x0000000e1a9e7981 */ /* 0x000364000c1e1920 */
.L_x_79:
[----:B------:R-:W-:Y:S05]  /*36f0*/  BSYNC B1 ;  /* 0x0000000000017941 */ /* 0x000fea0003800000 */
.L_x_78:
[----:B---3-5:R-:W-:Y:S01]  /*3700*/  IMAD R24, R158, R13, RZ ;  /* 0x0000000d9e187224 */ /* 0x028fe200078e02ff */
[----:B------:R-:W-:Y:S01]  /*3710*/  ISETP.GT.AND P2, PT, R12, RZ, P0 ;  /* 0x000000ff0c00720c */ /* 0x000fe20000744270 */
[----:B------:R-:W-:Y:S01]  /*3720*/  IMAD.X R31, R23, 0x1, R10, P5 ;  /* 0x00000001171f7824 */ /* 0x000fe200028e060a */
        /* <DEDUP_REMOVED lines=8> */
.L_x_81:
[----:B------:R-:W-:Y:S05]  /*37b0*/  BSYNC B1 ;  /* 0x0000000000017941 */ /* 0x000fea0003800000 */
.L_x_80:
[----:B-----5:R-:W-:Y:S01]  /*37c0*/  IMAD R34, R158, R13, RZ ;  /* 0x0000000d9e227224 */ /* 0x020fe200078e02ff */
[----:B------:R-:W-:Y:S01]  /*37d0*/  ISETP.GT.AND P1, PT, R12, 0x8, P1 ;  /* 0x000000080c00780c */ /* 0x000fe20000f24270 */
[----:B---3--:R-:W-:Y:S01]  /*37e0*/  IMAD.X R33, R29, 0x1, R10, P5 ;  /* 0x000000011d217824 */ /* 0x008fe200028e060a */
        /* <DEDUP_REMOVED lines=8> */
.L_x_83:
[----:B------:R-:W-:Y:S05]  /*3870*/  BSYNC B1 ;  /* 0x0000000000017941 */ /* 0x000fea0003800000 */
.L_x_82:
[----:B0----5:R-:W-:Y:S01]  /*3880*/  IMAD R20, R158, R13, RZ ;  /* 0x0000000d9e147224 */ /* 0x021fe200078e02ff */
[----:B------:R-:W-:Y:S01]  /*3890*/  ISETP.GT.AND P2, PT, R12, 0x8, P0 ;  /* 0x000000080c00780c */ /* 0x000fe20000744270 */
[----:B------:R-:W-:Y:S01]  /*38a0*/  IMAD.X R35, R23, 0x1, R16, P5 ;  /* 0x0000000117237824 */ /* 0x000fe200028e0610 */
[----:B--2---:R-:W-:Y:S01]  /*38b0*/  IADD3 R18, P0, R18, UR7, RZ ;  /* 0x0000000712127c10 */ /* 0x004fe2000ff1e0ff */
[----:B------:R-:W-:Y:S01]  /*38c0*/  IMAD R21, R54, R11, R20 ;  /* 0x0000000b36157224 */ /* 0x000fe200078e0214 */
[----:B------:R-:W-:Y:S02]  /*38d0*/  BSSY B1, `(.L_x_84) ;  /* 0x0000005000017945 */ /* 0x000fe40003800000 */
[----:B------:R-:W-:Y:S02]  /*38e0*/  IADD3.X R19, R19, UR8, RZ, P0, !PT ;  /* 0x0000000813137c10 */ /* 0x000fe400087fe4ff */
[----:B------:R0:W-:Y:S05]  /*38f0*/  @P1 STG.E desc[UR14][R34.64], R21 ;  /* 0x0000001522001986 */ /* 0x0001ea000c10190e */
[----:B------:R-:W-:Y:S05]  /*3900*/  @!P2 BRA `(.L_x_85) ;  /* 0x000000000004a947 */ /* 0x000fea0003800000 */
[----:B------:R2:W5:Y:S02]  /*3910*/  LDG.E.LTC128B R158, desc[UR14][R18.64] ;  /* 0x0000000e129e7981 */ /* 0x000564000c1e1920 */
.L_x_85:
[----:B------:R-:W-:Y:S05]  /*3920*/  BSYNC B1 ;  /* 0x0000000000017941 */ /* 0x000fea0003800000 */
.L_x_84:
[----:B--2---:R-:W-:Y:S01]  /*3930*/  IADD3 R18, P5, R28, R17, RZ ;  /* 0x000000111c127210 */ /* 0x004fe20007fbe0ff */
        /* <DEDUP_REMOVED lines=10> */
[----:B0-----:R-:W-:-:S06]  /*39e0*/  IADD3.X R21, R27, UR10, RZ, P6, !PT ;  /* 0x0000000a1b157c10 */ /* 0x001fcc000b7fe4ff */
[----:B------:R-:W-:Y:S05]  /*39f0*/  @!P4 BRA `(.L_x_87) ;  /* 0x000000000004c947 */ /* 0x000fea0003800000 */
[----:B------:R0:W5:Y:S02]  /*3a00*/  LDG.E.LTC128B R158, desc[UR14][R20.64] ;  /* 0x0000000e149e7981 */ /* 0x000164000c1e1920 */
.L_x_87:
[----:B------:R-:W-:Y:S05]  /*3a10*/  BSYNC B1 ;  /* 0x0000000000017941 */ /* 0x000fea0003800000 */
.L_x_86:
[----:B--2--5:R-:W-:Y:S01]  /*3a20*/  IMAD R18, R158, R13, RZ ;  /* 0x0000000d9e127224 */ /* 0x024fe200078e02ff */
        /* <DEDUP_REMOVED lines=10> */
.L_x_89:
[----:B------:R-:W-:Y:S05]  /*3ad0*/  BSYNC B1 ;  /* 0x0000000000017941 */ /* 0x000fea0003800000 */
.L_x_88:
[----:B-----5:R-:W-:Y:S01]  /*3ae0*/  IMAD R34, R158, R13, RZ ;  /* 0x0000000d9e227224 */ /* 0x020fe200078e02ff */
[----:B------:R-:W-:Y:S01]  /*3af0*/  ISETP.GT.AND P1, PT, R12, 0x8, P1 ;  /* 0x000000080c00780c */ /* 0x000fe20000f24270 */
[----:B--2---:R-:W-:Y:S01]  /*3b00*/  IMAD.X R29, R33, 0x1, R10, P5 ;  /* 0x00000001211d7824 */ /* 0x004fe200028e060a */
        /* <DEDUP_REMOVED lines=8> */
.L_x_91:
[----:B------:R-:W-:Y:S05]  /*3b90*/  BSYNC B1 ;  /* 0x0000000000017941 */ /* 0x000fea0003800000 */
.L_x_90:
[----:B--2--5:R-:W-:Y:S01]  /*3ba0*/  IMAD R26, R158, R13, RZ ;  /* 0x0000000d9e1a7224 */ /* 0x024fe200078e02ff */
        /* <DEDUP_REMOVED lines=9> */
.L_x_93:
[----:B------:R-:W-:Y:S05]  /*3c40*/  BSYNC B1 ;  /* 0x0000000000017941 */ /* 0x000fea0003800000 */
.L_x_92:
[----:B----4-:R-:W-:Y:S01]  /*3c50*/  IADD3 R24, P5, R32, R17, RZ ;  /* 0x0000001120187210 */ /* 0x010fe20007fbe0ff */
        /* <DEDUP_REMOVED lines=10> */
[----:B--2---:R-:W-:-:S06]  /*3d00*/  IADD3.X R27, R21, UR10, RZ, P6, !PT ;  /* 0x0000000a151b7c10 */ /* 0x004fcc000b7fe4ff */
[----:B------:R-:W-:Y:S05]  /*3d10*/  @!P4 BRA `(.L_x_95) ;  /* 0x000000000004c947 */ /* 0x000fea0003800000 */
[----:B------:R2:W5:Y:S02]  /*3d20*/  LDG.E.LTC128B R158, desc[UR14][R26.64] ;  /* 0x0000000e1a9e7981 */ /* 0x000564000c1e1920 */
.L_x_95:
[----:B------:R-:W-:Y:S05]  /*3d30*/  BSYNC B1 ;  /* 0x0000000000017941 */ /* 0x000fea0003800000 */
.L_x_94:
[----:B----45:R-:W-:Y:S01]  /*3d40*/  IMAD R24, R158, R13, RZ ;  /* 0x0000000d9e187224 */ /* 0x030fe200078e02ff */
[----:B------:R-:W-:Y:S01]  /*3d50*/  ISETP.GT.AND P2, PT, R12, RZ, P0 ;  /* 0x000000ff0c00720c */ /* 0x000fe20000744270 */
[----:B------:R-:W-:Y:S01]  /*3d60*/  IMAD.X R31, R23, 0x1, R10, P5 ;  /* 0x00000001171f7824 */ /* 0x000fe200028e060a */
[----:B------:R-:W-:Y:S01]  /*3d70*/  BSSY B1, `(.L_x_96) ;  /* 0x0000008000017945 */ /* 0x000fe20003800000 */
[----:B---3--:R-:W-:Y:S01]  /*3d80*/  IMAD R33, R60, R11, R24 ;  /* 0x0000000b3c217224 */ /* 0x008fe200078e0218 */
[----:B------:R-:W-:Y:S02]  /*3d90*/  IADD3 R24, P6, R18, UR9, RZ ;  /* 0x0000000912187c10 */ /* 0x000fe4000ffde0ff */
[----:B------:R-:W-:Y:S02]  /*3da0*/  IADD3 R32, P5, R28, R9, RZ ;  /* 0x000000091c207210 */ /* 0x000fe40007fbe0ff */
[----:B------:R3:W-:Y:S01]  /*3db0*/  @P4 STG.E desc[UR14][R30.64], R33 ;  /* 0x000000211e004986 */ /* 0x0007e2000c10190e */
[----:B------:R-:W-:-:S04]  /*3dc0*/  IADD3.X R25, R19, UR10, RZ, P6, !PT ;  /* 0x0000000a13197c10 */ /* 0x000fc8000b7fe4ff */
[----:B------:R-:W-:Y:S06]  /*3dd0*/  @!P2 BRA `(.L_x_97) ;  /* 0x000000000004a947 */ /* 0x000fec0003800000 */
[----:B------:R4:W5:Y:S02]  /*3de0*/  LDG.E.LTC128B R158, desc[UR14][R24.64] ;  /* 0x0000000e189e7981 */ /* 0x000964000c1e1920 */
.L_x_97:
[----:B------:R-:W-:Y:S05]  /*3df0*/  BSYNC B1 ;  /* 0x0000000000017941 */ /* 0x000fea0003800000 */
.L_x_96:
[----:B-----5:R-:W-:Y:S01]  /*3e00*/  IMAD R34, R158, R13, RZ ;  /* 0x0000000d9e227224 */ /* 0x020fe200078e02ff */
[----:B------:R-:W-:Y:S01]  /*3e10*/  ISETP.GT.AND P1, PT, R12, 0x8, P1 ;  /* 0x000000080c00780c */ /* 0x000fe20000f24270 */
[----:B---3--:R-:W-:Y:S01]  /*3e20*/  IMAD.X R33, R29, 0x1, R10, P5 ;  /* 0x000000011d217824 */ /* 0x008fe200028e060a */
[----:B0-----:R-:W-:Y:S01]  /*3e30*/  IADD3 R20, P4, R20, UR7, RZ ;  /* 0x0000000714147c10 */ /* 0x001fe2000ff9e0ff */
[----:B------:R-:W-:Y:S01]  /*3e40*/  IMAD R61, R61, R11, R34 ;  /* 0x0000000b3d3d7224 */ /* 0x000fe200078e0222 */
[----:B------:R-:W-:Y:S01]  /*3e50*/  BSSY B1, `(.L_x_98) ;  /* 0x0000006000017945 */ /* 0x000fe20003800000 */
[----:B------:R-:W-:Y:S02]  /*3e60*/  IADD3 R34, P5, R22, R17, RZ ;  /* 0x0000001116227210 */ /* 0x000fe40007fbe0ff */
[----:B------:R-:W-:Y:S01]  /*3e70*/  IADD3.X R21, R21, UR8, RZ, P4, !PT ;  /* 0x0000000815157c10 */ /* 0x000fe2000a7fe4ff */
[----:B------:R0:W-:Y:S05]  /*3e80*/  @P2 STG.E desc[UR14][R32.64], R61 ;  /* 0x0000003d20002986 */ /* 0x0001ea000c10190e */
[----:B------:R-:W-:Y:S05]  /*3e90*/  @!P1 BRA `(.L_x_99) ;  /* 0x0000000000049947 */ /* 0x000fea0003800000 */
[----:B------:R3:W5:Y:S02]  /*3ea0*/  LDG.E.LTC128B R158, desc[UR14][R20.64] ;  /* 0x0000000e149e7981 */ /* 0x000764000c1e1920 */
.L_x_99:
[----:B------:R-:W-:Y:S05]  /*3eb0*/  BSYNC B1 ;  /* 0x0000000000017941 */ /* 0x000fea0003800000 */
.L_x_98:
[----:B---3-5:R-:W-:Y:S01]  /*3ec0*/  IMAD R20, R158, R13, RZ ;  /* 0x0000000d9e147224 */ /* 0x028fe200078e02ff */
[----:B------:R-:W-:Y:S01]  /*3ed0*/  ISETP.GT.AND P2, PT, R12, 0x8, P0 ;  /* 0x000000080c00780c */ /* 0x000fe20000744270 */
[----:B------:R-:W-:Y:S01]  /*3ee0*/  IMAD.X R35, R23, 0x1, R16, P5 ;  /* 0x0000000117237824 */ /* 0x000fe200028e0610 */
[----:B------:R-:W-:Y:S01]  /*3ef0*/  IADD3 R18, P0, R18, UR7, RZ ;  /* 0x0000000712127c10 */ /* 0x000fe2000ff1e0ff */
[----:B------:R-:W-:Y:S01]  /*3f00*/  IMAD R21, R62, R11, R20 ;  /* 0x0000000b3e157224 */ /* 0x000fe200078e0214 */
[----:B------:R-:W-:Y:S02]  /*3f10*/  BSSY B1, `(.L_x_100) ;  /* 0x0000005000017945 */ /* 0x000fe40003800000 */
[----:B------:R-:W-:Y:S02]  /*3f20*/  IADD3.X R19, R19, UR8, RZ, P0, !PT ;  /* 0x0000000813137c10 */ /* 0x000fe400087fe4ff */
[----:B------:R3:W-:Y:S05]  /*3f30*/  @P1 STG.E desc[UR14][R34.64], R21 ;  /* 0x0000001522001986 */ /* 0x0007ea000c10190e */
[----:B------:R-:W-:Y:S05]  /*3f40*/  @!P2 BRA `(.L_x_101) ;  /* 0x000000000004a947 */ /* 0x000fea0003800000 */
[----:B------:R0:W5:Y:S02]  /*3f50*/  LDG.E.LTC128B R158, desc[UR14][R18.64] ;  /* 0x0000000e129e7981 */ /* 0x000164000c1e1920 */
.L_x_101:
[----:B------:R-:W-:Y:S05]  /*3f60*/  BSYNC B1 ;  /* 0x0000000000017941 */ /* 0x000fea0003800000 */
.L_x_100:
[----:B0-----:R-:W-:Y:S01]  /*3f70*/  IADD3 R18, P5, R28, R17, RZ ;  /* 0x000000111c127210 */ /* 0x001fe20007fbe0ff */
        /* <DEDUP_REMOVED lines=10> */
[----:B---3--:R-:W-:-:S06]  /*4020*/  IADD3.X R21, R27, UR10, RZ, P6, !PT ;  /* 0x0000000a1b157c10 */ /* 0x008fcc000b7fe4ff */
[----:B------:R-:W-:Y:S05]  /*4030*/  @!P4 BRA `(.L_x_103) ;  /* 0x000000000004c947 */ /* 0x000fea0003800000 */
[----:B------:R3:W5:Y:S02]  /*4040*/  LDG.E.LTC128B R158, desc[UR14][R20.64] ;  /* 0x0000000e149e7981 */ /* 0x000764000c1e1920 */
.L_x_103:
[----:B------:R-:W-:Y:S05]  /*4050*/  BSYNC B1 ;  /* 0x0000000000017941 */ /* 0x000fea0003800000 */
.L_x_102:
[----:B0----5:R-:W-:Y:S01]  /*4060*/  IMAD R18, R158, R13, RZ ;  /* 0x0000000d9e127224 */ /* 0x021fe200078e02ff */
[----:B------:R-:W-:Y:S01]  /*4070*/  ISETP.GT.AND P2, PT, R12, RZ, P0 ;  /* 0x000000ff0c00720c */ /* 0x000fe20000744270 */
[----:B------:R-:W-:Y:S01]  /*4080*/  IMAD.X R23, R31, 0x1, R10, P5 ;  /* 0x000000011f177824 */ /* 0x000fe200028e060a */
[----:B------:R-:W-:Y:S01]  /*4090*/  BSSY B1, `(.L_x_104) ;  /* 0x0000008000017945 */ /* 0x000fe20003800000 */
[----:B-1----:R-:W-:Y:S01]  /*40a0*/  IMAD R29, R64, R11, R18 ;  /* 0x0000000b401d7224 */ /* 0x002fe200078e0212 */
[----:B------:R-:W-:Y:S02]  /*40b0*/  IADD3 R18, P6, R24, UR9, RZ ;  /* 0x0000000918127c10 */ /* 0x000fe4000ffde0ff */
[----:B------:R-:W-:Y:S02]  /*40c0*/  IADD3 R28, P5, R32, R9, RZ ;  /* 0x00000009201c7210 */ /* 0x000fe40007fbe0ff */
[----:B------:R0:W-:Y:S01]  /*40d0*/  @P4 STG.E desc[UR14][R22.64], R29 ;  /* 0x0000001d16004986 */ /* 0x0001e2000c10190e */
[----:B------:R-:W-:-:S04]  /*40e0*/  IADD3.X R19, R25, UR10, RZ, P6, !PT ;  /* 0x0000000a19137c10 */ /* 0x000fc8000b7fe4ff */
[----:B------:R-:W-:Y:S06]  /*40f0*/  @!P2 BRA `(.L_x_105) ;  /* 0x000000000004a947 */ /* 0x000fec0003800000 */
[----:B------:R1:W5:Y:S02]  /*4100*/  LDG.E.LTC128B R158, desc[UR14][R18.64] ;  /* 0x0000000e129e7981 */ /* 0x000364000c1e1920 */
.L_x_105:
[----:B------:R-:W-:Y:S05]  /*4110*/  BSYNC B1 ;  /* 0x0000000000017941 */ /* 0x000fea0003800000 */
.L_x_104:
[----:B-----5:R-:W-:Y:S01]  /*4120*/  IMAD R34, R158, R13, RZ ;  /* 0x0000000d9e227224 */ /* 0x020fe200078e02ff */
[----:B------:R-:W-:Y:S01]  /*4130*/  ISETP.GT.AND P1, PT, R12, 0x8, P1 ;  /* 0x000000080c00780c */ /* 0x000fe20000f24270 */
[----:B0-----:R-:W-:Y:S01]  /*4140*/  IMAD.X R29, R33, 0x1, R10, P5 ;  /* 0x00000001211d7824 */ /* 0x001fe200028e060a */
        /* <DEDUP_REMOVED lines=8> */
.L_x_107:
[----:B------:R-:W-:Y:S05]  /*41d0*/  BSYNC B1 ;  /* 0x0000000000017941 */ /* 0x000fea0003800000 */
.L_x_106:
        /* <DEDUP_REMOVED lines=10> */
.L_x_109:
[----:B------:R-:W-:Y:S05]  /*4280*/  BSYNC B1 ;  /* 0x0000000000017941 */ /* 0x000fea0003800000 */
.L_x_108:
        /* <DEDUP_REMOVED lines=14> */
.L_x_111:
[----:B------:R-:W-:Y:S05]  /*4370*/  BSYNC B1 ;  /* 0x0000000000017941 */ /* 0x000fea0003800000 */
.L_x_110:
[----:B----45:R-:W-:Y:S01]  /*4380*/  IMAD R24, R158, R13, RZ ;  /* 0x0000000d9e187224 */ /* 0x030fe200078e02ff */
        /* <DEDUP_REMOVED lines=10> */
.L_x_113:
[----:B------:R-:W-:Y:S05]  /*4430*/  BSYNC B1 ;  /* 0x0000000000017941 */ /* 0x000fea0003800000 */
.L_x_112:
[----:B-----5:R-:W-:Y:S01]  /*4440*/  IMAD R34, R158, R13, RZ ;  /* 0x0000000d9e227224 */ /* 0x020fe200078e02ff */
[----:B------:R-:W-:Y:S01]  /*4450*/  ISETP.GT.AND P1, PT, R12, 0x8, P1 ;  /* 0x000000080c00780c */ /* 0x000fe20000f24270 */
[----:B----4-:R-:W-:Y:S01]  /*4460*/  IMAD.X R33, R29, 0x1, R10, P5 ;  /* 0x000000011d217824 */ /* 0x010fe200028e060a */
        /* <DEDUP_REMOVED lines=8> */
.L_x_115:
[----:B------:R-:W-:Y:S05]  /*44f0*/  BSYNC B1 ;  /* 0x0000000000017941 */ /* 0x000fea0003800000 */
.L_x_114:
[----:B----45:R-:W-:Y:S01]  /*4500*/  IMAD R20, R158, R13, RZ ;  /* 0x0000000d9e147224 */ /* 0x030fe200078e02ff */
[----:B------:R-:W-:Y:S01]  /*4510*/  ISETP.GT.AND P2, PT, R12, 0x8, P0 ;  /* 0x000000080c00780c */ /* 0x000fe20000744270 */
[----:B------:R-:W-:Y:S01]  /*4520*/  IMAD.X R35, R23, 0x1, R16, P5 ;  /* 0x0000000117237824 */ /* 0x000fe200028e0610 */
[----:B-1----:R-:W-:Y:S01]  /*4530*/  IADD3 R18, P0, R18, UR7, RZ ;  /* 0x0000000712127c10 */ /* 0x002fe2000ff1e0ff */
[----:B------:R-:W-:Y:S01]  /*4540*/  IMAD R21, R70, R11, R20 ;  /* 0x0000000b46157224 */ /* 0x000fe200078e0214 */
[----:B------:R-:W-:Y:S02]  /*4550*/  BSSY B1, `(.L_x_116) ;  /* 0x0000005000017945 */ /* 0x000fe40003800000 */
[----:B------:R-:W-:Y:S02]  /*4560*/  IADD3.X R19, R19, UR8, RZ, P0, !PT ;  /* 0x0000000813137c10 */ /* 0x000fe400087fe4ff */
[----:B------:R1:W-:Y:S05]  /*4570*/  @P1 STG.E desc[UR14][R34.64], R21 ;  /* 0x0000001522001986 */ /* 0x0003ea000c10190e */
[----:B------:R-:W-:Y:S05]  /*4580*/  @!P2 BRA `(.L_x_117) ;  /* 0x000000000004a947 */ /* 0x000fea0003800000 */
[----:B------:R4:W5:Y:S02]  /*4590*/  LDG.E.LTC128B R158, desc[UR14][R18.64] ;  /* 0x0000000e129e7981 */ /* 0x000964000c1e1920 */
.L_x_117:
[----:B------:R-:W-:Y:S05]  /*45a0*/  BSYNC B1 ;  /* 0x0000000000017941 */ /* 0x000fea0003800000 */
.L_x_116:
        /* <DEDUP_REMOVED lines=14> */
.L_x_119:
[----:B------:R-:W-:Y:S05]  /*4690*/  BSYNC B1 ;  /* 0x0000000000017941 */ /* 0x000fea0003800000 */
.L_x_118:
[----:B----45:R-:W-:Y:S01]  /*46a0*/  IMAD R18, R158, R13, RZ ;  /* 0x0000000d9e127224 */ /* 0x030fe200078e02ff */
[----:B------:R-:W-:Y:S01]  /*46b0*/  ISETP.GT.AND P2, PT, R12, RZ, P0 ;  /* 0x000000ff0c00720c */ /* 0x000fe20000744270 */
[----:B------:R-:W-:Y:S01]  /*46c0*/  IMAD.X R23, R31, 0x1, R10, P5 ;  /* 0x000000011f177824 */ /* 0x000fe200028e060a */
[----:B------:R-:W-:Y:S01]  /*46d0*/  BSSY B1, `(.L_x_120) ;  /* 0x0000008000017945 */ /* 0x000fe20003800000 */
[----:B0-----:R-:W-:Y:S01]  /*46e0*/  IMAD R29, R72, R11, R18 ;  /* 0x0000000b481d7224 */ /* 0x001fe200078e0212 */
[----:B------:R-:W-:Y:S02]  /*46f0*/  IADD3 R18, P6, R24, UR9, RZ ;  /* 0x0000000918127c10 */ /* 0x000fe4000ffde0ff */
[----:B------:R-:W-:Y:S02]  /*4700*/  IADD3 R28, P5, R32, R9, RZ ;  /* 0x00000009201c7210 */ /* 0x000fe40007fbe0ff */
[----:B------:R0:W-:Y:S01]  /*4710*/  @P4 STG.E desc[UR14][R22.64], R29 ;  /* 0x0000001d16004986 */ /* 0x0001e2000c10190e */
[----:B------:R-:W-:-:S04]  /*4720*/  IADD3.X R19, R25, UR10, RZ, P6, !PT ;  /* 0x0000000a19137c10 */ /* 0x000fc8000b7fe4ff */
[----:B------:R-:W-:Y:S06]  /*4730*/  @!P2 BRA `(.L_x_121) ;  /* 0x000000000004a947 */ /* 0x000fec0003800000 */
[----:B------:R4:W5:Y:S02]  /*4740*/  LDG.E.LTC128B R158, desc[UR14][R18.64] ;  /* 0x0000000e129e7981 */ /* 0x000964000c1e1920 */
.L_x_121:
[----:B------:R-:W-:Y:S05]  /*4750*/  BSYNC B1 ;  /* 0x0000000000017941 */ /* 0x000fea0003800000 */
.L_x_120:
        /* <DEDUP_REMOVED lines=11> */
.L_x_123:
[----:B------:R-:W-:Y:S05]  /*4810*/  BSYNC B1 ;  /* 0x0000000000017941 */ /* 0x000fea0003800000 */
.L_x_122:
[----:B--2--5:R-:W-:Y:S01]  /*4820*/  IMAD R26, R158, R13, RZ ;  /* 0x0000000d9e1a7224 */ /* 0x024fe200078e02ff */
        /* <DEDUP_REMOVED lines=9> */
.L_x_125:
[----:B------:R-:W-:Y:S05]  /*48c0*/  BSYNC B1 ;  /* 0x0000000000017941 */ /* 0x000fea0003800000 */
.L_x_124:
        /* <DEDUP_REMOVED lines=14> */
.L_x_127:
[----:B------:R-:W-:Y:S05]  /*49b0*/  BSYNC B1 ;  /* 0x0000000000017941 */ /* 0x000fea0003800000 */
.L_x_126:
[----:B0----5:R-:W-:Y:S01]  /*49c0*/  IMAD R24, R158, R13, RZ ;  /* 0x0000000d9e187224 */ /* 0x021fe200078e02ff */
        /* <DEDUP_REMOVED lines=10> */
.L_x_129:
[----:B------:R-:W-:Y:S05]  /*4a70*/  BSYNC B1 ;  /* 0x0000000000017941 */ /* 0x000fea0003800000 */
.L_x_128:
        /* <DEDUP_REMOVED lines=11> */
.L_x_131:
[----:B------:R-:W-:Y:S05]  /*4b30*/  BSYNC B1 ;  /* 0x0000000000017941 */ /* 0x000fea0003800000 */
.L_x_130:
        /* <DEDUP_REMOVED lines=10> */
.L_x_133:
[----:B------:R-:W-:Y:S05]  /*4be0*/  BSYNC B1 ;  /* 0x0000000000017941 */ /* 0x000fea0003800000 */
.L_x_132:
        /* <DEDUP_REMOVED lines=14> */
.L_x_135:
[----:B------:R-:W-:Y:S05]  /*4cd0*/  BSYNC B1 ;  /* 0x0000000000017941 */ /* 0x000fea0003800000 */
.L_x_134:
        /* <DEDUP_REMOVED lines=11> */
.L_x_137:
[----:B------:R-:W-:Y:S05]  /*4d90*/  BSYNC B1 ;  /* 0x0000000000017941 */ /* 0x000fea0003800000 */
.L_x_136:
[----:B-----5:R-:W-:Y:S01]  /*4da0*/  IMAD R34, R158, R13, RZ ;  /* 0x0000000d9e227224 */ /* 0x020fe200078e02ff */
[----:B------:R-:W-:Y:S01]  /*4db0*/  ISETP.GT.AND P1, PT, R12, 0x8, P1 ;  /* 0x000000080c00780c */ /* 0x000fe20000f24270 */
[----:B----4-:R-:W-:Y:S01]  /*4dc0*/  IMAD.X R29, R33, 0x1, R10, P5 ;  /* 0x00000001211d7824 */ /* 0x010fe200028e060a */
        /* <DEDUP_REMOVED lines=8> */
.L_x_139:
[----:B------:R-:W-:Y:S05]  /*4e50*/  BSYNC B1 ;  /* 0x0000000000017941 */ /* 0x000fea0003800000 */
.L_x_138:
[----:B----45:R-:W-:Y:S01]  /*4e60*/  IMAD R26, R158, R13, RZ ;  /* 0x0000000d9e1a7224 */ /* 0x030fe200078e02ff */
[----:B------:R-:W-:Y:S01]  /*4e70*/  ISETP.GT.AND P2, PT, R12, 0x8, P0 ;  /* 0x000000080c00780c */ /* 0x000fe20000744270 */
[----:B------:R-:W-:Y:S01]  /*4e80*/  IMAD.X R35, R31, 0x1, R16, P5 ;  /* 0x000000011f237824 */ /* 0x000fe200028e0610 */
[----:B---3--:R-:W-:Y:S01]  /*4e90*/  IADD3 R24, P0, R24, UR7, RZ ;  /* 0x0000000718187c10 */ /* 0x008fe2000ff1e0ff */
[----:B------:R-:W-:Y:S01]  /*4ea0*/  IMAD R27, R82, R11, R26 ;  /* 0x0000000b521b7224 */ /* 0x000fe200078e021a */
[----:B------:R-:W-:Y:S02]  /*4eb0*/  BSSY B1, `(.L_x_140) ;  /* 0x0000005000017945 */ /* 0x000fe40003800000 */
[----:B------:R-:W-:Y:S02]  /*4ec0*/  IADD3.X R25, R25, UR8, RZ, P0, !PT ;  /* 0x0000000819197c10 */ /* 0x000fe400087fe4ff */
[----:B------:R3:W-:Y:S05]  /*4ed0*/  @P1 STG.E desc[UR14][R34.64], R27 ;  /* 0x0000001b22001986 */ /* 0x0007ea000c10190e */
[----:B------:R-:W-:Y:S05]  /*4ee0*/  @!P2 BRA `(.L_x_141) ;  /* 0x000000000004a947 */ /* 0x000fea0003800000 */
[----:B------:R4:W5:Y:S02]  /*4ef0*/  LDG.E.LTC128B R158, desc[UR14][R24.64] ;  /* 0x0000000e189e7981 */ /* 0x000964000c1e1920 */
.L_x_141:
[----:B------:R-:W-:Y:S05]  /*4f00*/  BSYNC B1 ;  /* 0x0000000000017941 */ /* 0x000fea0003800000 */
.L_x_140:
        /* <DEDUP_REMOVED lines=14> */
.L_x_143:
[----:B------:R-:W-:Y:S05]  /*4ff0*/  BSYNC B1 ;  /* 0x0000000000017941 */ /* 0x000fea0003800000 */
.L_x_142:
        /* <DEDUP_REMOVED lines=11> */
.L_x_145:
[----:B------:R-:W-:Y:S05]  /*50b0*/  BSYNC B1 ;  /* 0x0000000000017941 */ /* 0x000fea0003800000 */
.L_x_144:
        /* <DEDUP_REMOVED lines=11> */
.L_x_147:
[----:B------:R-:W-:Y:S05]  /*5170*/  BSYNC B1 ;  /* 0x0000000000017941 */ /* 0x000fea0003800000 */
.L_x_146:
[----:B-1---5:R-:W-:Y:S01]  /*5180*/  IMAD R20, R158, R13, RZ ;  /* 0x0000000d9e147224 */ /* 0x022fe200078e02ff */
        /* <DEDUP_REMOVED lines=9> */
.L_x_149:
[----:B------:R-:W-:Y:S05]  /*5220*/  BSYNC B1 ;  /* 0x0000000000017941 */ /* 0x000fea0003800000 */
.L_x_148:
        /* <DEDUP_REMOVED lines=14> */
.L_x_151:
[----:B------:R-:W-:Y:S05]  /*5310*/  BSYNC B1 ;  /* 0x0000000000017941 */ /* 0x000fea0003800000 */
.L_x_150:
[----:B0----5:R-:W-:Y:S01]  /*5320*/  IMAD R18, R158, R13, RZ ;  /* 0x0000000d9e127224 */ /* 0x021fe200078e02ff */
[----:B------:R-:W-:Y:S01]  /*5330*/  ISETP.GT.AND P2, PT, R12, RZ, P0 ;  /* 0x000000ff0c00720c */ /* 0x000fe20000744270 */
[----:B------:R-:W-:Y:S01]  /*5340*/  IMAD.X R23, R31, 0x1, R10, P5 ;  /* 0x000000011f177824 */ /* 0x000fe200028e060a */
        /* <DEDUP_REMOVED lines=8> */
.L_x_153:
[----:B------:R-:W-:Y:S05]  /*53d0*/  BSYNC B1 ;  /* 0x0000000000017941 */ /* 0x000fea0003800000 */
.L_x_152:
        /* <DEDUP_REMOVED lines=11> */
.L_x_155:
[----:B------:R-:W-:Y:S05]  /*5490*/  BSYNC B1 ;  /* 0x0000000000017941 */ /* 0x000fea0003800000 */
.L_x_154:
[----:B---3-5:R-:W-:Y:S01]  /*54a0*/  IMAD R26, R158, R13, RZ ;  /* 0x0000000d9e1a7224 */ /* 0x028fe200078e02ff */
        /* <DEDUP_REMOVED lines=9> */
.L_x_157:
[----:B------:R-:W-:Y:S05]  /*5540*/  BSYNC B1 ;  /* 0x0000000000017941 */ /* 0x000fea0003800000 */
.L_x_156:
        /* <DEDUP_REMOVED lines=14> */
.L_x_159:
[----:B------:R-:W-:Y:S05]  /*5630*/  BSYNC B1 ;  /* 0x0000000000017941 */ /* 0x000fea0003800000 */
.L_x_158:
        /* <DEDUP_REMOVED lines=11> */
.L_x_161:
[----:B------:R-:W-:Y:S05]  /*56f0*/  BSYNC B1 ;  /* 0x0000000000017941 */ /* 0x000fea0003800000 */
.L_x_160:
[----:B-----5:R-:W-:Y:S01]  /*5700*/  IMAD R34, R158, R13, RZ ;  /* 0x0000000d9e227224 */ /* 0x020fe200078e02ff */
[----:B------:R-:W-:Y:S01]  /*5710*/  ISETP.GT.AND P1, PT, R12, 0x8, P1 ;  /* 0x000000080c00780c */ /* 0x000fe20000f24270 */
[----:B----4-:R-:W-:Y:S01]  /*5720*/  IMAD.X R33, R29, 0x1, R10, P5 ;  /* 0x000000011d217824 */ /* 0x010fe200028e060a */
        /* <DEDUP_REMOVED lines=8> */
.L_x_163:
[----:B------:R-:W-:Y:S05]  /*57b0*/  BSYNC B1 ;  /* 0x0000000000017941 */ /* 0x000fea0003800000 */
.L_x_162:
[----:B----45:R-:W-:Y:S01]  /*57c0*/  IMAD R20, R158, R13, RZ ;  /* 0x0000000d9e147224 */ /* 0x030fe200078e02ff */
        /* <DEDUP_REMOVED lines=9> */
.L_x_165:
[----:B------:R-:W-:Y:S05]  /*5860*/  BSYNC B1 ;  /* 0x0000000000017941 */ /* 0x000fea0003800000 */
.L_x_164:
        /* <DEDUP_REMOVED lines=14> */
.L_x_167:
[----:B------:R-:W-:Y:S05]  /*5950*/  BSYNC B1 ;  /* 0x0000000000017941 */ /* 0x000fea0003800000 */
.L_x_166:
        /* <DEDUP_REMOVED lines=11> */
.L_x_169:
[----:B------:R-:W-:Y:S05]  /*5a10*/  BSYNC B1 ;  /* 0x0000000000017941 */ /* 0x000fea0003800000 */
.L_x_168:
        /* <DEDUP_REMOVED lines=11> */
.L_x_171:
[----:B------:R-:W-:Y:S05]  /*5ad0*/  BSYNC B1 ;  /* 0x0000000000017941 */ /* 0x000fea0003800000 */
.L_x_170:
        /* <DEDUP_REMOVED lines=10> */
.L_x_173:
[----:B------:R-:W-:Y:S05]  /*5b80*/  BSYNC B1 ;  /* 0x0000000000017941 */ /* 0x000fea0003800000 */
.L_x_172:
        /* <DEDUP_REMOVED lines=14> */
.L_x_175:
[----:B------:R-:W-:Y:S05]  /*5c70*/  BSYNC B1 ;  /* 0x0000000000017941 */ /* 0x000fea0003800000 */
.L_x_174:
        /* <DEDUP_REMOVED lines=11> */
.L_x_177:
[----:B------:R-:W-:Y:S05]  /*5d30*/  BSYNC B1 ;  /* 0x0000000000017941 */ /* 0x000fea0003800000 */
.L_x_176:
        /* <DEDUP_REMOVED lines=11> */
.L_x_179:
[----:B------:R-:W-:Y:S05]  /*5df0*/  BSYNC B1 ;  /* 0x0000000000017941 */ /* 0x000fea0003800000 */
.L_x_178:
        /* <DEDUP_REMOVED lines=10> */
.L_x_181:
[----:B------:R-:W-:Y:S05]  /*5ea0*/  BSYNC B1 ;  /* 0x0000000000017941 */ /* 0x000fea0003800000 */
.L_x_180:
        /* <DEDUP_REMOVED lines=14> */
.L_x_183:
[----:B------:R-:W-:Y:S05]  /*5f90*/  BSYNC B1 ;  /* 0x0000000000017941 */ /* 0x000fea0003800000 */
.L_x_182:
        /* <DEDUP_REMOVED lines=11> */
.L_x_185:
[----:B------:R-:W-:Y:S05]  /*6050*/  BSYNC B1 ;  /* 0x0000000000017941 */ /* 0x000fea0003800000 */
.L_x_184:
        /* <DEDUP_REMOVED lines=11> */
.L_x_187:
[----:B------:R-:W-:Y:S05]  /*6110*/  BSYNC B1 ;  /* 0x0000000000017941 */ /* 0x000fea0003800000 */
.L_x_186:
        /* <DEDUP_REMOVED lines=10> */
.L_x_189:
[----:B------:R-:W-:Y:S05]  /*61c0*/  BSYNC B1 ;  /* 0x0000000000017941 */ /* 0x000fea0003800000 */
.L_x_188:
        /* <DEDUP_REMOVED lines=14> */
.L_x_191:
[----:B------:R-:W-:Y:S05]  /*62b0*/  BSYNC B1 ;  /* 0x0000000000017941 */ /* 0x000fea0003800000 */
.L_x_190:
        /* <DEDUP_REMOVED lines=11> */
.L_x_193:
[----:B------:R-:W-:Y:S05]  /*6370*/  BSYNC B1 ;  /* 0x0000000000017941 */ /* 0x000fea0003800000 */
.L_x_192:
        /* <DEDUP_REMOVED lines=11> */
.L_x_195:
[----:B------:R-:W-:Y:S05]  /*6430*/  BSYNC B1 ;  /* 0x0000000000017941 */ /* 0x000fea0003800000 */
.L_x_194:
        /* <DEDUP_REMOVED lines=10> */
.L_x_197:
[----:B------:R-:W-:Y:S05]  /*64e0*/  BSYNC B1 ;  /* 0x0000000000017941 */ /* 0x000fea0003800000 */
.L_x_196:
        /* <DEDUP_REMOVED lines=14> */
.L_x_199:
[----:B------:R-:W-:Y:S05]  /*65d0*/  BSYNC B1 ;  /* 0x0000000000017941 */ /* 0x000fea0003800000 */
.L_x_198:
        /* <DEDUP_REMOVED lines=11> */
.L_x_201:
[----:B------:R-:W-:Y:S05]  /*6690*/  BSYNC B1 ;  /* 0x0000000000017941 */ /* 0x000fea0003800000 */
.L_x_200:
        /* <DEDUP_REMOVED lines=11> */
.L_x_203:
[----:B------:R-:W-:Y:S05]  /*6750*/  BSYNC B1 ;  /* 0x0000000000017941 */ /* 0x000fea0003800000 */
.L_x_202:
        /* <DEDUP_REMOVED lines=10> */
.L_x_205:
[----:B------:R-:W-:Y:S05]  /*6800*/  BSYNC B1 ;  /* 0x0000000000017941 */ /* 0x000fea0003800000 */
.L_x_204:
        /* <DEDUP_REMOVED lines=14> */
.L_x_207:
[----:B------:R-:W-:Y:S05]  /*68f0*/  BSYNC B1 ;  /* 0x0000000000017941 */ /* 0x000fea0003800000 */
.L_x_206:
        /* <DEDUP_REMOVED lines=11> */
.L_x_209:
[----:B------:R-:W-:Y:S05]  /*69b0*/  BSYNC B1 ;  /* 0x0000000000017941 */ /* 0x000fea0003800000 */
.L_x_208:
        /* <DEDUP_REMOVED lines=11> */
.L_x_211:
[----:B------:R-:W-:Y:S05]  /*6a70*/  BSYNC B1 ;  /* 0x0000000000017941 */ /* 0x000fea0003800000 */
.L_x_210:
        /* <DEDUP_REMOVED lines=10> */
.L_x_213:
[----:B------:R-:W-:Y:S05]  /*6b20*/  BSYNC B1 ;  /* 0x0000000000017941 */ /* 0x000fea0003800000 */
.L_x_212:
        /* <DEDUP_REMOVED lines=14> */
.L_x_215:
[----:B------:R-:W-:Y:S05]  /*6c10*/  BSYNC B1 ;  /* 0x0000000000017941 */ /* 0x000fea0003800000 */
.L_x_214:
        /* <DEDUP_REMOVED lines=11> */
.L_x_217:
[----:B------:R-:W-:Y:S05]  /*6cd0*/  BSYNC B1 ;  /* 0x0000000000017941 */ /* 0x000fea0003800000 */
.L_x_216:
        /* <DEDUP_REMOVED lines=11> */
.L_x_219:
[----:B------:R-:W-:Y:S05]  /*6d90*/  BSYNC B1 ;  /* 0x0000000000017941 */ /* 0x000fea0003800000 */
.L_x_218:
        /* <DEDUP_REMOVED lines=10> */
.L_x_221:
[----:B------:R-:W-:Y:S05]  /*6e40*/  BSYNC B1 ;  /* 0x0000000000017941 */ /* 0x000fea0003800000 */
.L_x_220:
        /* <DEDUP_REMOVED lines=14> */
.L_x_223:
[----:B------:R-:W-:Y:S05]  /*6f30*/  BSYNC B1 ;  /* 0x0000000000017941 */ /* 0x000fea0003800000 */
.L_x_222:
        /* <DEDUP_REMOVED lines=11> */
.L_x_225:
[----:B------:R-:W-:Y:S05]  /*6ff0*/  BSYNC B1 ;  /* 0x0000000000017941 */ /* 0x000fea0003800000 */
.L_x_224:
        /* <DEDUP_REMOVED lines=11> */
.L_x_227:
[----:B------:R-:W-:Y:S05]  /*70b0*/  BSYNC B1 ;  /* 0x0000000000017941 */ /* 0x000fea0003800000 */
.L_x_226:
        /* <DEDUP_REMOVED lines=10> */
.L_x_229:
[----:B------:R-:W-:Y:S05]  /*7160*/  BSYNC B1 ;  /* 0x0000000000017941 */ /* 0x000fea0003800000 */
.L_x_228:
        /* <DEDUP_REMOVED lines=14> */
.L_x_231:
[----:B------:R-:W-:Y:S05]  /*7250*/  BSYNC B1 ;  /* 0x0000000000017941 */ /* 0x000fea0003800000 */
.L_x_230:
        /* <DEDUP_REMOVED lines=11> */
.L_x_233:
[----:B------:R-:W-:Y:S05]  /*7310*/  BSYNC B1 ;  /* 0x0000000000017941 */ /* 0x000fea0003800000 */
.L_x_232:
        /* <DEDUP_REMOVED lines=11> */
.L_x_235:
[----:B------:R-:W-:Y:S05]  /*73d0*/  BSYNC B1 ;  /* 0x0000000000017941 */ /* 0x000fea0003800000 */
.L_x_234:
        /* <DEDUP_REMOVED lines=10> */
.L_x_237:
[----:B------:R-:W-:Y:S05]  /*7480*/  BSYNC B1 ;  /* 0x0000000000017941 */ /* 0x000fea0003800000 */
.L_x_236:
        /* <DEDUP_REMOVED lines=14> */
.L_x_239:
[----:B------:R-:W-:Y:S05]  /*7570*/  BSYNC B1 ;  /* 0x0000000000017941 */ /* 0x000fea0003800000 */
.L_x_238:
        /* <DEDUP_REMOVED lines=11> */
.L_x_241:
[----:B------:R-:W-:Y:S05]  /*7630*/  BSYNC B1 ;  /* 0x0000000000017941 */ /* 0x000fea0003800000 */
.L_x_240:
        /* <DEDUP_REMOVED lines=11> */
.L_x_243:
[----:B------:R-:W-:Y:S05]  /*76f0*/  BSYNC B1 ;  /* 0x0000000000017941 */ /* 0x000fea0003800000 */
.L_x_242:
        /* <DEDUP_REMOVED lines=10> */
.L_x_245:
[----:B------:R-:W-:Y:S05]  /*77a0*/  BSYNC B1 ;  /* 0x0000000000017941 */ /* 0x000fea0003800000 */
.L_x_244:
        /* <DEDUP_REMOVED lines=14> */
.L_x_247:
[----:B------:R-:W-:Y:S05]  /*7890*/  BSYNC B1 ;  /* 0x0000000000017941 */ /* 0x000fea0003800000 */
.L_x_246:
        /* <DEDUP_REMOVED lines=11> */
.L_x_249:
[----:B------:R-:W-:Y:S05]  /*7950*/  BSYNC B1 ;  /* 0x0000000000017941 */ /* 0x000fea0003800000 */
.L_x_248:
        /* <DEDUP_REMOVED lines=11> */
.L_x_251:
[----:B------:R-:W-:Y:S05]  /*7a10*/  BSYNC B1 ;  /* 0x0000000000017941 */ /* 0x000fea0003800000 */
.L_x_250:
        /* <DEDUP_REMOVED lines=10> */
.L_x_253:
[----:B------:R-:W-:Y:S05]  /*7ac0*/  BSYNC B1 ;  /* 0x0000000000017941 */ /* 0x000fea0003800000 */
.L_x_252:
        /* <DEDUP_REMOVED lines=14> */
.L_x_255:
[----:B------:R-:W-:Y:S05]  /*7bb0*/  BSYNC B1 ;  /* 0x0000000000017941 */ /* 0x000fea0003800000 */
.L_x_254:
        /* <DEDUP_REMOVED lines=11> */
.L_x_257:
[----:B------:R-:W-:Y:S05]  /*7c70*/  BSYNC B1 ;  /* 0x0000000000017941 */ /* 0x000fea0003800000 */
.L_x_256:
        /* <DEDUP_REMOVED lines=11> */
.L_x_259:
[----:B------:R-:W-:Y:S05]  /*7d30*/  BSYNC B1 ;  /* 0x0000000000017941 */ /* 0x000fea0003800000 */
.L_x_258:
        /* <DEDUP_REMOVED lines=10> */
.L_x_261:
[----:B------:R-:W-:Y:S05]  /*7de0*/  BSYNC B1 ;  /* 0x0000000000017941 */ /* 0x000fea0003800000 */
.L_x_260:
        /* <DEDUP_REMOVED lines=14> */
.L_x_263:
[----:B------:R-:W-:Y:S05]  /*7ed0*/  BSYNC B1 ;  /* 0x0000000000017941 */ /* 0x000fea0003800000 */
.L_x_262:
[----:B----45:R-:W-:Y:S01]  /*7ee0*/  IMAD R18, R158, R13, RZ ;  /* 0x0000000d9e127224 */ /* 0x030fe200078e02ff */
[----:B------:R-:W-:Y:S01]  /*7ef0*/  ISETP.GT.AND P2, PT, R12, RZ, P1 ;  /* 0x000000ff0c00720c */ /* 0x000fe20000f44270 */
        /* <DEDUP_REMOVED lines=8> */
.L_x_265:
[----:B------:R-:W-:Y:S05]  /*7f80*/  BSYNC B1 ;  /* 0x0000000000017941 */ /* 0x000fea0003800000 */
.L_x_264:
[----:B------:R-:W-:Y:S01]  /*7f90*/  IADD3 R18, P5, R32, R9, RZ ;  /* 0x0000000920127210 */ /* 0x000fe20007fbe0ff */
[----:B0----5:R-:W-:Y:S01]  /*7fa0*/  IMAD R28, R158, R13, RZ ;  /* 0x0000000d9e1c7224 */ /* 0x021fe200078e02ff */
[----:B------:R-:W-:Y:S01]  /*7fb0*/  ISETP.GT.AND P4, PT, R12, 0x8, P4 ;  /* 0x000000080c00780c */ /* 0x000fe20002784270 */
[----:B------:R-:W-:Y:S01]  /*7fc0*/  BSSY B1, `(.L_x_266) ;  /* 0x000000a000017945 */ /* 0x000fe20003800000 */
[----:B--2---:R-:W-:Y:S01]  /*7fd0*/  IADD3 R26, P6, R26, UR7, RZ ;  /* 0x000000071a1a7c10 */ /* 0x004fe2000ffde0ff */
[----:B------:R-:W-:Y:S01]  /*7fe0*/  IMAD R145, R145, R11, R28 ;  /* 0x0000000b91917224 */ /* 0x000fe200078e021c */
[----:B------:R-:W-:Y:S01]  /*7ff0*/  ISETP.GT.AND P0, PT, R15, 0xf8, PT ;  /* 0x000000f80f00780c */ /* 0x000fe20003f04270 */
[----:B----4-:R-:W-:Y:S01]  /*8000*/  IMAD.X R19, R33, 0x1, R10, P5 ;  /* 0x0000000121137824 */ /* 0x010fe200028e060a */
[----:B------:R-:W-:Y:S02]  /*8010*/  IADD3 R28, P5, R30, R17, RZ ;  /* 0x000000111e1c7210 */ /* 0x000fe40007fbe0ff */
[----:B------:R-:W-:-:S02]  /*8020*/  IADD3.X R27, R27, UR8, RZ, P6, !PT ;  /* 0x000000081b1b7c10 */ /* 0x000fc4000b7fe4ff */
[----:B------:R0:W-:Y:S03]  /*8030*/  @P2 STG.E desc[UR14][R18.64], R145 ;  /* 0x0000009112002986 */ /* 0x0001e6000c10190e */
[----:B------:R-:W-:Y:S06]  /*8040*/  @!P4 BRA `(.L_x_267) ;  /* 0x000000000004c947 */ /* 0x000fec0003800000 */
[----:B------:R2:W5:Y:S02]  /*8050*/  LDG.E.LTC128B R158, desc[UR14][R26.64] ;  /* 0x0000000e1a9e7981 */ /* 0x000564000c1e1920 */
.L_x_267:
[----:B------:R-:W-:Y:S05]  /*8060*/  BSYNC B1 ;  /* 0x0000000000017941 */ /* 0x000fea0003800000 */
.L_x_266:
[----:B--2--5:R-:W-:Y:S01]  /*8070*/  IMAD R26, R158, R13, RZ ;  /* 0x0000000d9e1a7224 */ /* 0x024fe200078e02ff */
[----:B------:R-:W-:Y:S01]  /*8080*/  ISETP.GT.AND P2, PT, R15, 0xf9, PT ;  /* 0x000000f90f00780c */ /* 0x000fe20003f44270 */
[----:B------:R-:W-:Y:S01]  /*8090*/  IMAD.X R29, R31, 0x1, R16, P5 ;  /* 0x000000011f1d7824 */ /* 0x000fe200028e0610 */
[----:B------:R-:W-:Y:S01]  /*80a0*/  ISETP.GT.AND P1, PT, R12, 0x8, P1 ;  /* 0x000000080c00780c */ /* 0x000fe20000f24270 */
[----:B------:R-:W-:Y:S01]  /*80b0*/  IMAD R15, R146, R11, R26 ;  /* 0x0000000b920f7224 */ /* 0x000fe200078e021a */
[----:B------:R-:W-:Y:S01]  /*80c0*/  IADD3 R24, P5, R24, UR7, RZ ;  /* 0x0000000718187c10 */ /* 0x000fe2000ffbe0ff */
[----:B------:R-:W-:Y:S03]  /*80d0*/  BSSY B1, `(.L_x_268) ;  /* 0x0000005000017945 */ /* 0x000fe60003800000 */
[----:B------:R2:W-:Y:S01]  /*80e0*/  @P4 STG.E desc[UR14][R28.64], R15 ;  /* 0x0000000f1c004986 */ /* 0x0005e2000c10190e */
[----:B------:R-:W-:-:S06]  /*80f0*/  IADD3.X R25, R25, UR8, RZ, P5, !PT ;  /* 0x0000000819197c10 */ /* 0x000fcc000affe4ff */
[----:B------:R-:W-:Y:S05]  /*8100*/  @!P1 BRA `(.L_x_269) ;  /* 0x0000000000049947 */ /* 0x000fea0003800000 */
[----:B------:R4:W5:Y:S02]  /*8110*/  LDG.E.LTC128B R158, desc[UR14][R24.64] ;  /* 0x0000000e189e7981 */ /* 0x000964000c1e1920 */
.L_x_269:
[----:B------:R-:W-:Y:S05]  /*8120*/  BSYNC B1 ;  /* 0x0000000000017941 */ /* 0x000fea0003800000 */
.L_x_268:
[----:B----4-:R-:W-:Y:S01]  /*8130*/  IADD3 R24, P6, R32, R17, RZ ;  /* 0x0000001120187210 */ /* 0x010fe20007fde0ff */
[----:B--2--5:R-:W-:Y:S01]  /*8140*/  IMAD R28, R158, R13, RZ ;  /* 0x0000000d9e1c7224 */ /* 0x024fe200078e02ff */
[----:B------:R-:W-:Y:S01]  /*8150*/  ISETP.GT.AND P4, PT, R12, RZ, P0 ;  /* 0x000000ff0c00720c */ /* 0x000fe20000784270 */
[----:B------:R-:W-:Y:S01]  /*8160*/  BSSY B1, `(.L_x_270) ;  /* 0x0000009000017945 */ /* 0x000fe20003800000 */
[----:B------:R-:W-:Y:S01]  /*8170*/  IADD3 R26, P5, R22, R9, RZ ;  /* 0x00000009161a7210 */ /* 0x000fe20007fbe0ff */
[----:B------:R-:W-:Y:S02]  /*8180*/  IMAD.X R25, R33, 0x1, R16, P6 ;  /* 0x0000000121197824 */ /* 0x000fe400030e0610 */
[----:B------:R-:W-:-:S05]  /*8190*/  IMAD R147, R147, R11, R28 ;  /* 0x0000000b93937224 */ /* 0x000fca00078e021c */
[----:B------:R2:W-:Y:S03]  /*81a0*/  @P1 STG.E desc[UR14][R24.64], R147 ;  /* 0x0000009318001986 */ /* 0x0005e6000c10190e */
[----:B------:R-:W-:Y:S05]  /*81b0*/  @!P4 BRA `(.L_x_271) ;  /* 0x00000000000cc947 */ /* 0x000fea0003800000 */
[----:B--2---:R-:W-:-:S04]  /*81c0*/  IADD3 R24, P1, R20, UR9, RZ ;  /* 0x0000000914187c10 */ /* 0x004fc8000ff3e0ff */
[----:B------:R-:W-:-:S05]  /*81d0*/  IADD3.X R25, R21, UR10, RZ, P1, !PT ;  /* 0x0000000a15197c10 */ /* 0x000fca0008ffe4ff */
[----:B------:R4:W5:Y:S04]  /*81e0*/  LDG.E.LTC128B R158, desc[UR14][R24.64] ;  /* 0x0000000e189e7981 */ /* 0x000968000c1e1920 */
.L_x_271:
[----:B------:R-:W-:Y:S05]  /*81f0*/  BSYNC B1 ;  /* 0x0000000000017941 */ /* 0x000fea0003800000 */
.L_x_270:
[----:B-----5:R-:W-:Y:S01]  /*8200*/  IMAD R15, R158, R13, RZ ;  /* 0x0000000d9e0f7224 */ /* 0x020fe200078e02ff */
[----:B------:R-:W-:Y:S01]  /*8210*/  ISETP.GT.AND P1, PT, R12, RZ, P2 ;  /* 0x000000ff0c00720c */ /* 0x000fe20001724270 */
[----:B------:R-:W-:Y:S01]  /*8220*/  IMAD.X R27, R23, 0x1, R10, P5 ;  /* 0x00000001171b7824 */ /* 0x000fe200028e060a */
[----:B--2-4-:R-:W-:Y:S01]  /*8230*/  IADD3 R24, P6, R34, UR9, RZ ;  /* 0x0000000922187c10 */ /* 0x014fe2000ffde0ff */
[----:B------:R-:W-:Y:S01]  /*8240*/  IMAD R15, R148, R11, R15 ;  /* 0x0000000b940f7224 */ /* 0x000fe200078e020f */
[----:B------:R-:W-:Y:S01]  /*8250*/  BSSY B1, `(.L_x_272) ;  /* 0x0000006000017945 */ /* 0x000fe20003800000 */
[----:B------:R-:W-:Y:S02]  /*8260*/  IADD3 R28, P5, R18, R9, RZ ;  /* 0x00000009121c7210 */ /* 0x000fe40007fbe0ff */
[----:B------:R-:W-:Y:S01]  /*8270*/  IADD3.X R25, R35, UR10, RZ, P6, !PT ;  /* 0x0000000a23197c10 */ /* 0x000fe2000b7fe4ff */
[----:B------:R2:W-:Y:S05]  /*8280*/  @P4 STG.E desc[UR14][R26.64], R15 ;  /* 0x0000000f1a004986 */ /* 0x0005ea000c10190e */
[----:B------:R-:W-:Y:S05]  /*8290*/  @!P1 BRA `(.L_x_273) ;  /* 0x0000000000049947 */ /* 0x000fea0003800000 */
[----:B------:R4:W5:Y:S02]  /*82a0*/  LDG.E.LTC128B R158, desc[UR14][R24.64] ;  /* 0x0000000e189e7981 */ /* 0x000964000c1e1920 */
.L_x_273:
[----:B------:R-:W-:Y:S05]  /*82b0*/  BSYNC B1 ;  /* 0x0000000000017941 */ /* 0x000fea0003800000 */
.L_x_272:
[----:B----45:R-:W-:Y:S01]  /*82c0*/  IMAD R24, R158, R13, RZ ;  /* 0x0000000d9e187224 */ /* 0x030fe200078e02ff */
[----:B------:R-:W-:Y:S01]  /*82d0*/  ISETP.GT.AND P0, PT, R12, 0x8, P0 ;  /* 0x000000080c00780c */ /* 0x000fe20000704270 */
[----:B------:R-:W-:Y:S01]  /*82e0*/  IMAD.X R29, R19, 0x1, R10, P5 ;  /* 0x00000001131d7824 */ /* 0x000fe200028e060a */
        /* <DEDUP_REMOVED lines=8> */
.L_x_275:
[----:B------:R-:W-:Y:S05]  /*8370*/  BSYNC B1 ;  /* 0x0000000000017941 */ /* 0x000fea0003800000 */
.L_x_274:
[----:B------:R-:W-:Y:S01]  /*8380*/  ISETP.GT.AND P2, PT, R12, 0x8, P2 ;  /* 0x000000080c00780c */ /* 0x000fe20001744270 */
[----:B-----5:R-:W-:Y:S01]  /*8390*/  IMAD R9, R158, R13, RZ ;  /* 0x0000000d9e097224 */ /* 0x020fe200078e02ff */
[----:B------:R-:W-:Y:S01]  /*83a0*/  BSSY B1, `(.L_x_276) ;  /* 0x0000008000017945 */ /* 0x000fe20003800000 */
[----:B------:R-:W-:Y:S02]  /*83b0*/  IMAD.X R25, R23, 0x1, R16, P5 ;  /* 0x0000000117197824 */ /* 0x000fe400028e0610 */
[----:B------:R-:W-:-:S05]  /*83c0*/  IMAD R9, R150, R11, R9 ;  /* 0x0000000b96097224 */ /* 0x000fca00078e0209 */
[----:B------:R0:W-:Y:S01]  /*83d0*/  @P0 STG.E desc[UR14][R24.64], R9 ;  /* 0x0000000918000986 */ /* 0x0001e2000c10190e */
[----:B----4-:R-:W-:-:S04]  /*83e0*/  IADD3 R20, P0, R34, UR7, RZ ;  /* 0x0000000722147c10 */ /* 0x010fc8000ff1e0ff */
[----:B------:R-:W-:Y:S01]  /*83f0*/  IADD3.X R21, R35, UR8, RZ, P0, !PT ;  /* 0x0000000823157c10 */ /* 0x000fe200087fe4ff */
[----:B------:R-:W-:Y:S08]  /*8400*/  @!P2 BRA `(.L_x_277) ;  /* 0x000000000004a947 */ /* 0x000ff00003800000 */
[----:B------:R4:W5:Y:S02]  /*8410*/  LDG.E.LTC128B R158, desc[UR14][R20.64] ;  /* 0x0000000e149e7981 */ /* 0x000964000c1e1920 */
.L_x_277:
[----:B------:R-:W-:Y:S05]  /*8420*/  BSYNC B1 ;  /* 0x0000000000017941 */ /* 0x000fea0003800000 */
.L_x_276:
[----:B------:R-:W-:Y:S05]  /*8430*/  @!P2 BRA `(.L_x_278) ;  /* 0x0000002c0014a947 */ /* 0x000fea0003800000 */
[----:B0-----:R-:W-:Y:S01]  /*8440*/  IADD3 R18, P0, R18, R17, RZ ;  /* 0x0000001112127210 */ /* 0x001fe20007f1e0ff */
[----:B-----5:R-:W-:-:S04]  /*8450*/  IMAD R158, R158, R13, RZ ;  /* 0x0000000d9e9e7224 */ /* 0x020fc800078e02ff */
[----:B------:R-:W-:Y:S02]  /*8460*/  IMAD.X R19, R19, 0x1, R16, P0 ;  /* 0x0000000113137824 */ /* 0x000fe400000e0610 */
[----:B------:R-:W-:-:S05]  /*8470*/  IMAD R151, R151, R11, R158 ;  /* 0x0000000b97977224 */ /* 0x000fca00078e029e */
[----:B------:R0:W-:Y:S01]  /*8480*/  STG.E desc[UR14][R18.64], R151 ;  /* 0x0000009712007986 */ /* 0x0001e2000c10190e */
[----:B------:R-:W-:Y:S05]  /*8490*/  BRA `(.L_x_278) ;  /* 0x0000002800fc7947 */ /* 0x000fea0003800000 */
.L_x_27:
[----:B------:R-:W-:Y:S01]  /*84a0*/  ULDC.64 UR8, c[0x0][0x6c0] ;  /* 0x0001b00000087ab9 */ /* 0x000fe20000000a00 */
[----:B------:R-:W-:Y:S01]  /*84b0*/  ISETP.GT.AND P2, PT, R15, 0x1, PT ;  /* 0x000000010f00780c */ /* 0x000fe20003f44270 */
[-C--:B--2---:R-:W-:Y:S01]  /*84c0*/  IMAD R23, R24, R11.reuse, RZ ;  /* 0x0000000b18177224 */ /* 0x084fe200078e02ff */
[----:B------:R-:W-:Y:S01]  /*84d0*/  LEA R18, P1, R156, UR8, 0x2 ;  /* 0x000000089c127c11 */ /* 0x000fe2000f8210ff */
[-C--:B------:R-:W-:Y:S01]  /*84e0*/  IMAD R25, R25, R11.reuse, RZ ;  /* 0x0000000b19197224 */ /* 0x080fe200078e02ff */
[----:B------:R-:W-:Y:S01]  /*84f0*/  ISETP.GT.AND P4, PT, R12, RZ, P2 ;  /* 0x000000ff0c00720c */ /* 0x000fe20001784270 */
[----:B------:R-:W-:Y:S01]  /*8500*/  IMAD.SHL.U32 R10, R16, 0x20, RZ ;  /* 0x00000020100a7824 */ /* 0x000fe200078e00ff */
[----:B------:R-:W-:Y:S01]  /*8510*/  LEA.HI.X R19, R156, UR9, R165, 0x2, P1 ;  /* 0x000000099c137c11 */ /* 0x000fe200088f14a5 */
[-C--:B------:R-:W-:Y:S01]  /*8520*/  IMAD R153, R26, R11.reuse, RZ ;  /* 0x0000000b1a997224 */ /* 0x080fe200078e02ff */
[----:B------:R-:W-:Y:S01]  /*8530*/  ISETP.GT.AND P1, PT, R12, 0x8, P0 ;  /* 0x000000080c00780c */ /* 0x000fe20000724270 */
[-C--:B------:R-:W-:Y:S01]  /*8540*/  IMAD R27, R27, R11.reuse, RZ ;  /* 0x0000000b1b1b7224 */ /* 0x080fe200078e02ff */
[----:B------:R-:W-:Y:S01]  /*8550*/  ISETP.GT.AND P0, PT, R15, 0x8, PT ;  /* 0x000000080f00780c */ /* 0x000fe20003f04270 */
[----:B------:R0:W-:Y:S01]  /*8560*/  @P5 STG.E desc[UR14][R18.64], R23 ;  /* 0x0000001712005986 */ /* 0x0001e2000c10190e */
[----:B------:R-:W-:Y:S01]  /*8570*/  LEA R20, P5, R16, R18, 0x2 ;  /* 0x0000001210147211 */ /* 0x000fe200078a10ff */
[-C--:B------:R-:W-:Y:S01]  /*8580*/  IMAD R155, R28, R11.reuse, RZ ;  /* 0x0000000b1c9b7224 */ /* 0x080fe200078e02ff */
[----:B------:R-:W-:Y:S01]  /*8590*/  ISETP.GT.AND P2, PT, R12, 0x8, P2 ;  /* 0x000000080c00780c */ /* 0x000fe20001744270 */
[----:B------:R-:W-:Y:S01]  /*85a0*/  IMAD R29, R29, R11, RZ ;  /* 0x0000000b1d1d7224 */ /* 0x000fe200078e02ff */
[C-C-:B------:R-:W-:Y:S01]  /*85b0*/  LEA.HI.X R21, R16.reuse, R19, R17.reuse, 0x2, P5 ;  /* 0x0000001310157211 */ /* 0x140fe200028f1411 */
[-C--:B------:R-:W-:Y:S01]  /*85c0*/  IMAD R31, R31, R11.reuse, RZ ;  /* 0x0000000b1f1f7224 */ /* 0x080fe200078e02ff */
[----:B------:R-:W-:Y:S01]  /*85d0*/  SHF.L.U64.HI R9, R16, 0x5, R17 ;  /* 0x0000000510097819 */ /* 0x000fe20000010211 */
[-C--:B------:R-:W-:Y:S01]  /*85e0*/  IMAD R33, R33, R11.reuse, RZ ;  /* 0x0000000b21217224 */ /* 0x080fe200078e02ff */
[----:B------:R-:W-:Y:S01]  /*85f0*/  ISETP.GT.AND P5, PT, R12, RZ, P0 ;  /* 0x000000ff0c00720c */ /* 0x000fe200007a4270 */
[----:B------:R1:W-:Y:S01]  /*8600*/  @P4 STG.E desc[UR14][R20.64], R25 ;  /* 0x0000001914004986 */ /* 0x0003e2000c10190e */
[-C--:B------:R-:W-:Y:S01]  /*8610*/  IADD3 R22, P4, R18, R10.reuse, RZ ;  /* 0x0000000a12167210 */ /* 0x080fe20007f9e0ff */
[-C--:B------:R-:W-:Y:S01]  /*8620*/  IMAD R35, R35, R11.reuse, RZ ;  /* 0x0000000b23237224 */ /* 0x080fe200078e02ff */
[-C--:B------:R-:W-:Y:S01]  /*8630*/  IADD3 R24, P6, R20, R10.reuse, RZ ;  /* 0x0000000a14187210 */ /* 0x080fe20007fde0ff */
[----:B------:R2:W-:Y:S01]  /*8640*/  @P1 STG.E desc[UR14][R18.64+0x20], R153 ;  /* 0x0000209912001986 */ /* 0x0005e2000c10190e */
[----:B------:R-:W-:Y:S01]  /*8650*/  ISETP.GT.AND P1, PT, R15, 0x9, PT ;  /* 0x000000090f00780c */ /* 0x000fe20003f24270 */
[--C-:B0-----:R-:W-:Y:S01]  /*8660*/  IMAD.X R23, R19, 0x1, R9.reuse, P4 ;  /* 0x0000000113177824 */ /* 0x101fe200020e0609 */
[C---:B------:R-:W-:Y:S01]  /*8670*/  ISETP.GT.AND P0, PT, R12.reuse, 0x8, P0 ;  /* 0x000000080c00780c */ /* 0x040fe20000704270 */
[----:B------:R0:W-:Y:S01]  /*8680*/  @P2 STG.E desc[UR14][R20.64+0x20], R27 ;  /* 0x0000201b14002986 */ /* 0x0001e2000c10190e */
[----:B------:R-:W-:Y:S01]  /*8690*/  ISETP.GT.AND P4, PT, R12, RZ, P1 ;  /* 0x000000ff0c00720c */ /* 0x000fe20000f84270 */
[-C--:B------:R-:W-:Y:S01]  /*86a0*/  IMAD R37, R37, R11.reuse, RZ ;  /* 0x0000000b25257224 */ /* 0x080fe200078e02ff */
[----:B------:R-:W-:Y:S01]  /*86b0*/  IADD3 R17, P2, R10, 0x20, RZ ;  /* 0x000000200a117810 */ /* 0x000fe20007f5e0ff */
[----:B------:R3:W-:Y:S01]  /*86c0*/  @P5 STG.E desc[UR14][R22.64], R155 ;  /* 0x0000009b16005986 */ /* 0x0007e2000c10190e */
[--C-:B-1----:R-:W-:Y:S01]  /*86d0*/  IMAD.X R25, R21, 0x1, R9.reuse, P6 ;  /* 0x0000000115197824 */ /* 0x102fe200030e0609 */
[----:B------:R-:W-:Y:S01]  /*86e0*/  ISETP.GT.AND P1, PT, R12, 0x8, P1 ;  /* 0x000000080c00780c */ /* 0x000fe20000f24270 */
[----:B------:R-:W-:Y:S01]  /*86f0*/  IMAD R39, R39, R11, RZ ;  /* 0x0000000b27277224 */ /* 0x000fe200078e02ff */
[----:B--2---:R-:W-:Y:S01]  /*8700*/  IADD3 R18, P5, R18, R17, RZ ;  /* 0x0000001112127210 */ /* 0x004fe20007fbe0ff */
[----:B------:R-:W-:Y:S01]  /*8710*/  IMAD.X R16, RZ, RZ, R9, P2 ;  /* 0x000000ffff107224 */ /* 0x000fe200010e0609 */
[----:B------:R-:W-:Y:S01]  /*8720*/  ISETP.GT.AND P2, PT, R15, 0x10, PT ;  /* 0x000000100f00780c */ /* 0x000fe20003f44270 */
[----:B------:R-:W-:Y:S01]  /*8730*/  IMAD R153, R30, R11, RZ ;  /* 0x0000000b1e997224 */ /* 0x000fe200078e02ff */
[----:B------:R-:W-:Y:S01]  /*8740*/  IADD3 R26, P6, R22, R10, RZ ;  /* 0x0000000a161a7210 */ /* 0x000fe20007fde0ff */
[--C-:B------:R-:W-:Y:S01]  /*8750*/  IMAD.X R19, R19, 0x1, R16.reuse, P5 ;  /* 0x0000000113137824 */ /* 0x100fe200028e0610 */
[----:B------:R-:W-:Y:S01]  /*8760*/  @P4 STG.E desc[UR14][R24.64], R29 ;  /* 0x0000001d18004986 */ /* 0x000fe2000c10190e */
[----:B0-----:R-:W-:Y:S01]  /*8770*/  IADD3 R20, P4, R20, R17, RZ ;  /* 0x0000001114147210 */ /* 0x001fe20007f9e0ff */
[----:B---3--:R-:W-:Y:S01]  /*8780*/  IMAD R155, R32, R11, RZ ;  /* 0x0000000b209b7224 */ /* 0x008fe200078e02ff */
[----:B------:R-:W-:Y:S01]  /*8790*/  ISETP.GT.AND P5, PT, R12, RZ, P2 ;  /* 0x000000ff0c00720c */ /* 0x000fe200017a4270 */
[----:B------:R0:W-:Y:S01]  /*87a0*/  @P0 STG.E desc[UR14][R18.64], R153 ;  /* 0x0000009912000986 */ /* 0x0001e2000c10190e */
[----:B------:R-:W-:Y:S01]  /*87b0*/  ISETP.GT.AND P0, PT, R15, 0x11, PT ;  /* 0x000000110f00780c */ /* 0x000fe20003f04270 */
[----:B------:R-:W-:-:S02]  /*87c0*/  IMAD.X R21, R21, 0x1, R16, P4 ;  /* 0x0000000115157824 */ /* 0x000fc400020e0610 */
[--C-:B------:R-:W-:Y:S01]  /*87d0*/  IMAD.X R27, R23, 0x1, R9.reuse, P6 ;  /* 0x00000001171b7824 */ /* 0x100fe200030e0609 */
[C---:B------:R-:W-:Y:S01]  /*87e0*/  ISETP.GT.AND P4, PT, R12.reuse, RZ, P0 ;  /* 0x000000ff0c00720c */ /* 0x040fe20000784270 */
[-C--:B------:R-:W-:Y:S01]  /*87f0*/  IMAD R41, R41, R11.reuse, RZ ;  /* 0x0000000b29297224 */ /* 0x080fe200078e02ff */
[----:B------:R1:W-:Y:S01]  /*8800*/  @P1 STG.E desc[UR14][R20.64], R31 ;  /* 0x0000001f14001986 */ /* 0x0003e2000c10190e */
[----:B------:R-:W-:Y:S01]  /*8810*/  ISETP.GT.AND P1, PT, R12, 0x8, P2 ;  /* 0x000000080c00780c */ /* 0x000fe20001724270 */
[-C--:B------:R-:W-:Y:S01]  /*8820*/  IMAD R43, R43, R11.reuse, RZ ;  /* 0x0000000b2b2b7224 */ /* 0x080fe200078e02ff */
[-C--:B------:R-:W-:Y:S01]  /*8830*/  IADD3 R28, P2, R24, R10.reuse, RZ ;  /* 0x0000000a181c7210 */ /* 0x080fe20007f5e0ff */
[----:B------:R-:W-:Y:S01]  /*8840*/  IMAD R45, R45, R11, RZ ;  /* 0x0000000b2d2d7224 */ /* 0x000fe200078e02ff */
[----:B------:R-:W-:Y:S01]  /*8850*/  @P5 STG.E desc[UR14][R26.64], R155 ;  /* 0x0000009b1a005986 */ /* 0x000fe2000c10190e */
[----:B0-----:R-:W-:Y:S01]  /*8860*/  IADD3 R18, P5, R22, R17, RZ ;  /* 0x0000001116127210 */ /* 0x001fe20007fbe0ff */
[-C--:B------:R-:W-:Y:S01]  /*8870*/  IMAD R153, R34, R11.reuse, RZ ;  /* 0x0000000b22997224 */ /* 0x080fe200078e02ff */
[----:B------:R-:W-:Y:S01]  /*8880*/  ISETP.GT.AND P0, PT, R12, 0x8, P0 ;  /* 0x000000080c00780c */ /* 0x000fe20000704270 */
[----:B------:R-:W-:Y:S01]  /*8890*/  IMAD.X R29, R25, 0x1, R9, P2 ;  /* 0x00000001191d7824 */ /* 0x000fe200010e0609 */
[----:B------:R-:W-:Y:S01]  /*88a0*/  ISETP.GT.AND P2, PT, R15, 0x18, PT ;  /* 0x000000180f00780c */ /* 0x000fe20003f44270 */
[--C-:B------:R-:W-:Y:S01]  /*88b0*/  IMAD.X R19, R23, 0x1, R16.reuse, P5 ;  /* 0x0000000117137824 */ /* 0x100fe200028e0610 */
[----:B------:R-:W-:Y:S01]  /*88c0*/  IADD3 R22, P6, R26, R10, RZ ;  /* 0x0000000a1a167210 */ /* 0x000fe20007fde0ff */
[----:B-1----:R-:W-:Y:S01]  /*88d0*/  IMAD R31, R36, R11, RZ ;  /* 0x0000000b241f7224 */ /* 0x002fe200078e02ff */
[----:B------:R0:W-:Y:S01]  /*88e0*/  @P4 STG.E desc[UR14][R28.64], R33 ;  /* 0x000000211c004986 */ /* 0x0001e2000c10190e */
[----:B------:R-:W-:Y:S01]  /*88f0*/  IADD3 R20, P4, R24, R17, RZ ;  /* 0x0000001118147210 */ /* 0x000fe20007f9e0ff */
[----:B------:R-:W-:Y:S01]  /*8900*/  IMAD R47, R47, R11, RZ ;  /* 0x0000000b2f2f7224 */ /* 0x000fe200078e02ff */
        /* <DEDUP_REMOVED lines=9> */
[-C--:B0-----:R-:W-:Y:S01]  /*89a0*/  IMAD R33, R38, R11.reuse, RZ ;  /* 0x0000000b26217224 */ /* 0x081fe200078e02ff */
[-C--:B------:R-:W-:Y:S01]  /*89b0*/  IADD3 R24, P2, R28, R10.reuse, RZ ;  /* 0x0000000a1c187210 */ /* 0x080fe20007f5e0ff */
[----:B------:R-:W-:Y:S01]  /*89c0*/  IMAD R51, R51, R11, RZ ;  /* 0x0000000b33337224 */ /* 0x000fe200078e02ff */
[----:B------:R0:W-:Y:S01]  /*89d0*/  @P5 STG.E desc[UR14][R22.64], R31 ;  /* 0x0000001f16005986 */ /* 0x0001e2000c10190e */
[----:B-1----:R-:W-:Y:S01]  /*89e0*/  IADD3 R18, P5, R26, R17, RZ ;  /* 0x000000111a127210 */ /* 0x002fe20007fbe0ff */
[-C--:B------:R-:W-:Y:S01]  /*89f0*/  IMAD R53, R53, R11.reuse, RZ ;  /* 0x0000000b35357224 */ /* 0x080fe200078e02ff */
[----:B------:R-:W-:Y:S01]  /*8a00*/  ISETP.GT.AND P1, PT, R12, 0x8, P1 ;  /* 0x000000080c00780c */ /* 0x000fe20000f24270 */
[----:B------:R-:W-:Y:S01]  /*8a10*/  IMAD.X R25, R29, 0x1, R9, P2 ;  /* 0x000000011d197824 */ /* 0x000fe200010e0609 */
[----:B------:R-:W-:Y:S01]  /*8a20*/  ISETP.GT.AND P2, PT, R15, 0x20, PT ;  /* 0x000000200f00780c */ /* 0x000fe20003f44270 */
[--C-:B------:R-:W-:Y:S01]  /*8a30*/  IMAD.X R19, R27, 0x1, R16.reuse, P5 ;  /* 0x000000011b137824 */ /* 0x100fe200028e0610 */
[----:B------:R-:W-:Y:S01]  /*8a40*/  IADD3 R26, P6, R22, R10, RZ ;  /* 0x0000000a161a7210 */ /* 0x000fe20007fde0ff */
[----:B------:R-:W-:Y:S01]  /*8a50*/  IMAD R55, R55, R11, RZ ;  /* 0x0000000b37377224 */ /* 0x000fe200078e02ff */
[----:B------:R-:W-:Y:S01]  /*8a60*/  @P4 STG.E desc[UR14][R24.64], R37 ;  /* 0x0000002518004986 */ /* 0x000fe2000c10190e */
[----:B--2---:R-:W-:Y:S01]  /*8a70*/  IADD3 R20, P4, R28, R17, RZ ;  /* 0x000000111c147210 */ /* 0x004fe20007f9e0ff */
[----:B------:R-:W-:Y:S01]  /*8a80*/  IMAD R57, R57, R11, RZ ;  /* 0x0000000b39397224 */ /* 0x000fe200078e02ff */
[----:B------:R-:W-:Y:S01]  /*8a90*/  ISETP.GT.AND P5, PT, R12, RZ, P2 ;  /* 0x000000ff0c00720c */ /* 0x000fe200017a4270 */
[----:B------:R1:W-:Y:S01]  /*8aa0*/  @P0 STG.E desc[UR14][R18.64], R33 ;  /* 0x0000002112000986 */ /* 0x0003e2000c10190e */
[----:B------:R-:W-:Y:S01]  /*8ab0*/  ISETP.GT.AND P0, PT, R15, 0x21, PT ;  /* 0x000000210f00780c */ /* 0x000fe20003f04270 */
[----:B------:R-:W-:-:S02]  /*8ac0*/  IMAD.X R21, R29, 0x1, R16, P4 ;  /* 0x000000011d157824 */ /* 0x000fc400020e0610 */
[-C--:B0-----:R-:W-:Y:S01]  /*8ad0*/  IMAD R31, R40, R11.reuse, RZ ;  /* 0x0000000b281f7224 */ /* 0x081fe200078e02ff */
[C---:B------:R-:W-:Y:S01]  /*8ae0*/  ISETP.GT.AND P4, PT, R12.reuse, RZ, P0 ;  /* 0x000000ff0c00720c */ /* 0x040fe20000784270 */
[--C-:B------:R-:W-:Y:S01]  /*8af0*/  IMAD.X R27, R23, 0x1, R9.reuse, P6 ;  /* 0x00000001171b7824 */ /* 0x100fe200030e0609 */
[----:B------:R0:W-:Y:S01]  /*8b00*/  @P1 STG.E desc[UR14][R20.64], R39 ;  /* 0x0000002714001986 */ /* 0x0001e2000c10190e */
[----:B------:R-:W-:Y:S01]  /*8b10*/  ISETP.GT.AND P1, PT, R12, 0x8, P2 ;  /* 0x000000080c00780c */ /* 0x000fe20001724270 */
[-C--:B------:R-:W-:Y:S01]  /*8b20*/  IMAD R59, R59, R11.reuse, RZ ;  /* 0x0000000b3b3b7224 */ /* 0x080fe200078e02ff */
        /* <DEDUP_REMOVED lines=12> */
[----:B0-----:R-:W-:Y:S01]  /*8bf0*/  IADD3 R20, P4, R24, R17, RZ ;  /* 0x0000001118147210 */ /* 0x001fe20007f9e0ff */
[----:B------:R-:W-:Y:S01]  /*8c00*/  IMAD R65, R65, R11, RZ ;  /* 0x0000000b41417224 */ /* 0x000fe200078e02ff */
[----:B------:R-:W-:Y:S01]  /*8c10*/  ISETP.GT.AND P5, PT, R12, RZ, P2 ;  /* 0x000000ff0c00720c */ /* 0x000fe200017a4270 */
[----:B------:R0:W-:Y:S01]  /*8c20*/  @P1 STG.E desc[UR14][R18.64], R33 ;  /* 0x0000002112001986 */ /* 0x0001e2000c10190e */
[----:B------:R-:W-:Y:S01]  /*8c30*/  ISETP.GT.AND P1, PT, R15, 0x29, PT ;  /* 0x000000290f00780c */ /* 0x000fe20003f24270 */
[----:B------:R-:W-:-:S02]  /*8c40*/  IMAD.X R21, R25, 0x1, R16, P4 ;  /* 0x0000000119157824 */ /* 0x000fc400020e0610 */
[-C--:B--2---:R-:W-:Y:S01]  /*8c50*/  IMAD R31, R44, R11.reuse, RZ ;  /* 0x0000000b2c1f7224 */ /* 0x084fe200078e02ff */
        /* <DEDUP_REMOVED lines=8> */
[----:B0-----:R-:W-:Y:S01]  /*8ce0*/  IADD3 R18, P5, R26, R17, RZ ;  /* 0x000000111a127210 */ /* 0x001fe20007fbe0ff */
        /* <DEDUP_REMOVED lines=8> */
[----:B-1----:R-:W-:Y:S01]  /*8d70*/  IADD3 R20, P4, R28, R17, RZ ;  /* 0x000000111c147210 */ /* 0x002fe20007f9e0ff */
        /* <DEDUP_REMOVED lines=113> */
[--C-:B------:R-:W-:Y:S01]  /*9490*/  IMAD.X R29, R25, 0x1, R9.reuse, P2 ;  /* 0x00000001191d7824 */ /* 0x100fe200010e0609 */
[----:B------:R-:W-:Y:S01]  /*94a0*/  ISETP.GT.AND P2, PT, R15, 0x58, PT ;  /* 0x000000580f00780c */ /* 0x000fe20003f44270 */
[--C-:B------:R-:W-:Y:S01]  /*94b0*/  IMAD.X R19, R23, 0x1, R16.reuse, P5 ;  /* 0x0000000117137824 */ /* 0x100fe200028e0610 */
[-C--:B------:R-:W-:Y:S01]  /*94c0*/  IADD3 R22, P6, R26, R10.reuse, RZ ;  /* 0x0000000a1a167210 */ /* 0x080fe20007fde0ff */
[-C--:B------:R-:W-:Y:S01]  /*94d0*/  IMAD R111, R111, R11.reuse, RZ ;  /* 0x0000000b6f6f7224 */ /* 0x080fe200078e02ff */
[----:B------:R-:W-:Y:S01]  /*94e0*/  @P4 STG.E desc[UR14][R28.64], R65 ;  /* 0x000000411c004986 */ /* 0x000fe2000c10190e */
[----:B------:R-:W-:Y:S01]  /*94f0*/  ISETP.GT.AND P5, PT, R12, RZ, P2 ;  /* 0x000000ff0c00720c */ /* 0x000fe200017a4270 */
[----:B------:R-:W-:Y:S01]  /*9500*/  IMAD R113, R113, R11, RZ ;  /* 0x0000000b71717224 */ /* 0x000fe200078e02ff */
[----:B-1----:R-:W-:Y:S01]  /*9510*/  IADD3 R20, P4, R24, R17, RZ ;  /* 0x0000001118147210 */ /* 0x002fe20007f9e0ff */
[----:B------:R0:W-:Y:S01]  /*9520*/  @P1 STG.E desc[UR14][R18.64], R33 ;  /* 0x0000002112001986 */ /* 0x0001e2000c10190e */
[----:B------:R-:W-:Y:S01]  /*9530*/  ISETP.GT.AND P1, PT, R15, 0x59, PT ;  /* 0x000000590f00780c */ /* 0x000fe20003f24270 */
[-C--:B--2---:R-:W-:Y:S01]  /*9540*/  IMAD R31, R68, R11.reuse, RZ ;  /* 0x0000000b441f7224 */ /* 0x084fe200078e02ff */
[C---:B------:R-:W-:Y:S01]  /*9550*/  ISETP.GT.AND P2, PT, R12.reuse, 0x8, P2 ;  /* 0x000000080c00780c */ /* 0x040fe20001744270 */
[----:B------:R-:W-:Y:S01]  /*9560*/  IMAD.X R21, R25, 0x1, R16, P4 ;  /* 0x0000000119157824 */ /* 0x000fe200020e0610 */
[C---:B------:R-:W-:Y:S01]  /*9570*/  ISETP.GT.AND P4, PT, R12.reuse, RZ, P1 ;  /* 0x000000ff0c00720c */ /* 0x040fe20000f84270 */
[----:B------:R-:W-:Y:S01]  /*9580*/  IMAD.X R23, R27, 0x1, R9, P6 ;  /* 0x000000011b177824 */ /* 0x000fe200030e0609 */
[----:B------:R-:W-:Y:S01]  /*9590*/  ISETP.GT.AND P1, PT, R12, 0x8, P1 ;  /* 0x000000080c00780c */ /* 0x000fe20000f24270 */
[-C--:B------:R-:W-:Y:S01]  /*95a0*/  IMAD R115, R115, R11.reuse, RZ ;  /* 0x0000000b73737224 */ /* 0x080fe200078e02ff */
[----:B------:R1:W-:Y:S01]  /*95b0*/  @P0 STG.E desc[UR14][R20.64], R67 ;  /* 0x0000004314000986 */ /* 0x0003e2000c10190e */
[----:B------:R-:W-:Y:S01]  /*95c0*/  IADD3 R24, P0, R28, R10, RZ ;  /* 0x0000000a1c187210 */ /* 0x000fe20007f1e0ff */
[----:B------:R-:W-:-:S02]  /*95d0*/  IMAD R117, R117, R11, RZ ;  /* 0x0000000b75757224 */ /* 0x000fc400078e02ff */
[----:B------:R2:W-:Y:S01]  /*95e0*/  @P5 STG.E desc[UR14][R22.64], R31 ;  /* 0x0000001f16005986 */ /* 0x0005e2000c10190e */
[----:B0-----:R-:W-:Y:S01]  /*95f0*/  IADD3 R18, P5, R26, R17, RZ ;  /* 0x000000111a127210 */ /* 0x001fe20007fbe0ff */
[--C-:B------:R-:W-:Y:S01]  /*9600*/  IMAD.X R25, R29, 0x1, R9.reuse, P0 ;  /* 0x000000011d197824 */ /* 0x100fe200000e0609 */
[----:B------:R-:W-:Y:S01]  /*9610*/  ISETP.GT.AND P0, PT, R15, 0x60, PT ;  /* 0x000000600f00780c */ /* 0x000fe20003f04270 */
[----:B------:R-:W-:Y:S01]  /*9620*/  IMAD R33, R70, R11, RZ ;  /* 0x0000000b46217224 */ /* 0x000fe200078e02ff */
[-C--:B------:R-:W-:Y:S01]  /*9630*/  IADD3 R26, P6, R22, R10.reuse, RZ ;  /* 0x0000000a161a7210 */ /* 0x080fe20007fde0ff */
[--C-:B------:R-:W-:Y:S01]  /*9640*/  IMAD.X R19, R27, 0x1, R16.reuse, P5 ;  /* 0x000000011b137824 */ /* 0x100fe200028e0610 */
[----:B------:R-:W-:Y:S01]  /*9650*/  @P4 STG.E desc[UR14][R24.64], R69 ;  /* 0x0000004518004986 */ /* 0x000fe2000c10190e */
[----:B-1----:R-:W-:Y:S01]  /*9660*/  IADD3 R20, P5, R28, R17, RZ ;  /* 0x000000111c147210 */ /* 0x002fe20007fbe0ff */
[-C--:B------:R-:W-:Y:S01]  /*9670*/  IMAD R119, R119, R11.reuse, RZ ;  /* 0x0000000b77777224 */ /* 0x080fe200078e02ff */
[C---:B------:R-:W-:Y:S01]  /*9680*/  ISETP.GT.AND P4, PT, R12.reuse, RZ, P0 ;  /* 0x000000ff0c00720c */ /* 0x040fe20000784270 */
[----:B------:R0:W-:Y:S01]  /*9690*/  @P2 STG.E desc[UR14][R18.64], R33 ;  /* 0x0000002112002986 */ /* 0x0001e2000c10190e */
[----:B------:R-:W-:Y:S01]  /*96a0*/  ISETP.GT.AND P2, PT, R15, 0x61, PT ;  /* 0x000000610f00780c */ /* 0x000fe20003f44270 */
[--C-:B------:R-:W-:Y:S01]  /*96b0*/  IMAD.X R21, R29, 0x1, R16.reuse, P5 ;  /* 0x000000011d157824 */ /* 0x100fe200028e0610 */
[----:B------:R-:W-:Y:S01]  /*96c0*/  ISETP.GT.AND P0, PT, R12, 0x8, P0 ;  /* 0x000000080c00780c */ /* 0x000fe20000704270 */
[-C--:B--2---:R-:W-:Y:S01]  /*96d0*/  IMAD R31, R72, R11.reuse, RZ ;  /* 0x0000000b481f7224 */ /* 0x084fe200078e02ff */
[----:B------:R-:W-:Y:S01]  /*96e0*/  ISETP.GT.AND P5, PT, R12, RZ, P2 ;  /* 0x000000ff0c00720c */ /* 0x000fe200017a4270 */
[--C-:B------:R-:W-:Y:S01]  /*96f0*/  IMAD.X R27, R23, 0x1, R9.reuse, P6 ;  /* 0x00000001171b7824 */ /* 0x100fe200030e0609 */
[----:B------:R1:W-:Y:S01]  /*9700*/  @P1 STG.E desc[UR14][R20.64], R71 ;  /* 0x0000004714001986 */ /* 0x0003e2000c10190e */
[-C--:B------:R-:W-:Y:S01]  /*9710*/  IADD3 R28, P1, R24, R10.reuse, RZ ;  /* 0x0000000a181c7210 */ /* 0x080fe20007f3e0ff */
[-C--:B------:R-:W-:Y:S01]  /*9720*/  IMAD R121, R121, R11.reuse, RZ ;  /* 0x0000000b79797224 */ /* 0x080fe200078e02ff */
[----:B------:R-:W-:Y:S01]  /*9730*/  ISETP.GT.AND P2, PT, R12, 0x8, P2 ;  /* 0x000000080c00780c */ /* 0x000fe20001744270 */
[----:B------:R-:W-:Y:S01]  /*9740*/  IMAD R123, R123, R11, RZ ;  /* 0x0000000b7b7b7224 */ /* 0x000fe200078e02ff */
        /* <DEDUP_REMOVED lines=105> */
[----:B------:R-:W-:Y:S01]  /*9de0*/  IMAD.X R21, R25, 0x1, R16, P5 ;  /* 0x0000000119157824 */ /* 0x000fe200028e0610 */
[----:B------:R-:W-:Y:S01]  /*9df0*/  ISETP.GT.AND P2, PT, R12, 0x8, P2 ;  /* 0x000000080c00780c */ /* 0x000fe20001744270 */
[-C--:B--2---:R-:W-:Y:S01]  /*9e00*/  IMAD R31, R92, R11.reuse, RZ ;  /* 0x0000000b5c1f7224 */ /* 0x084fe200078e02ff */
[----:B------:R-:W-:Y:S01]  /*9e10*/  ISETP.GT.AND P5, PT, R12, RZ, P1 ;  /* 0x000000ff0c00720c */ /* 0x000fe20000fa4270 */
[----:B------:R-:W-:Y:S01]  /*9e20*/  IMAD.X R23, R27, 0x1, R9, P6 ;  /* 0x000000011b177824 */ /* 0x000fe200030e0609 */
[----:B------:R1:W-:Y:S01]  /*9e30*/  @P0 STG.E desc[UR14][R20.64], R91 ;  /* 0x0000005b14000986 */ /* 0x0003e2000c10190e */
[----:B------:R-:W-:Y:S01]  /*9e40*/  IADD3 R24, P0, R28, R10, RZ ;  /* 0x0000000a1c187210 */ /* 0x000fe20007f1e0ff */
[----:B------:R-:W-:Y:S01]  /*9e50*/  IMAD R151, R151, R11, RZ ;  /* 0x0000000b97977224 */ /* 0x000fe200078e02ff */
[----:B------:R-:W-:-:S02]  /*9e60*/  ISETP.GT.AND P1, PT, R12, 0x8, P1 ;  /* 0x000000080c00780c */ /* 0x000fc40000f24270 */
        /* <DEDUP_REMOVED lines=8> */
[----:B-1----:R-:W-:Y:S02]  /*9ef0*/  IADD3 R20, P5, R28, R17, RZ ;  /* 0x000000111c147210 */ /* 0x002fe40007fbe0ff */
[C---:B------:R-:W-:Y:S01]  /*9f00*/  ISETP.GT.AND P4, PT, R12.reuse, RZ, P0 ;  /* 0x000000ff0c00720c */ /* 0x040fe20000784270 */
[----:B------:R0:W-:Y:S01]  /*9f10*/  @P2 STG.E desc[UR14][R18.64], R33 ;  /* 0x0000002112002986 */ /* 0x0001e2000c10190e */
[----:B------:R-:W-:Y:S01]  /*9f20*/  ISETP.GT.AND P2, PT, R15, 0x91, PT ;  /* 0x000000910f00780c */ /* 0x000fe20003f44270 */
[----:B------:R-:W-:Y:S01]  /*9f30*/  IMAD.X R21, R29, 0x1, R16, P5 ;  /* 0x000000011d157824 */ /* 0x000fe200028e0610 */
[----:B------:R-:W-:Y:S01]  /*9f40*/  ISETP.GT.AND P0, PT, R12, 0x8, P0 ;  /* 0x000000080c00780c */ /* 0x000fe20000704270 */
[----:B--2---:R-:W-:Y:S01]  /*9f50*/  IMAD R31, R96, R11, RZ ;  /* 0x0000000b601f7224 */ /* 0x004fe200078e02ff */
[----:B------:R-:W-:Y:S01]  /*9f60*/  ISETP.GT.AND P5, PT, R12, RZ, P2 ;  /* 0x000000ff0c00720c */ /* 0x000fe200017a4270 */
[----:B------:R-:W-:Y:S01]  /*9f70*/  IMAD.X R27, R23, 0x1, R9, P6 ;  /* 0x00000001171b7824 */ /* 0x000fe200030e0609 */
[----:B------:R1:W-:Y:S01]  /*9f80*/  @P1 STG.E desc[UR14][R20.64], R95 ;  /* 0x0000005f14001986 */ /* 0x0003e2000c10190e */
[----:B------:R-:W-:-:S02]  /*9f90*/  IADD3 R28, P1, R24, R10, RZ ;  /* 0x0000000a181c7210 */ /* 0x000fc40007f3e0ff */
[----:B------:R-:W-:Y:S02]  /*9fa0*/  ISETP.GT.AND P2, PT, R12, 0x8, P2 ;  /* 0x000000080c00780c */ /* 0x000fe40001744270 */
[----:B------:R2:W-:Y:S01]  /*9fb0*/  @P4 STG.E desc[UR14][R26.64], R31 ;  /* 0x0000001f1a004986 */ /* 0x0005e2000c10190e */
[----:B0-----:R-:W-:Y:S01]  /*9fc0*/  IADD3 R18, P4, R22, R17, RZ ;  /* 0x0000001116127210 */ /* 0x001fe20007f9e0ff */
[----:B------:R-:W-:Y:S01]  /*9fd0*/  IMAD.X R29, R25, 0x1, R9, P1 ;  /* 0x00000001191d7824 */ /* 0x000fe200008e0609 */
[----:B------:R-:W-:Y:S01]  /*9fe0*/  ISETP.GT.AND P1, PT, R15, 0x98, PT ;  /* 0x000000980f00780c */ /* 0x000fe20003f24270 */
[----:B------:R-:W-:Y:S01]  /*9ff0*/  IMAD R33, R98, R11, RZ ;  /* 0x0000000b62217224 */ /* 0x000fe200078e02ff */
[----:B------:R-:W-:Y:S01]  /*a000*/  IADD3 R22, P6, R26, R10, RZ ;  /* 0x0000000a1a167210 */ /* 0x000fe20007fde0ff */
[----:B------:R-:W-:Y:S01]  /*a010*/  IMAD.X R19, R23, 0x1, R16, P4 ;  /* 0x0000000117137824 */ /* 0x000fe200020e0610 */
[----:B------:R-:W-:Y:S01]  /*a020*/  @P5 STG.E desc[UR14][R28.64], R97 ;  /* 0x000000611c005986 */ /* 0x000fe2000c10190e */
[----:B-1----:R-:W-:-:S02]  /*a030*/  IADD3 R20, P5, R24, R17, RZ ;  /* 0x0000001118147210 */ /* 0x002fc40007fbe0ff */
        /* <DEDUP_REMOVED lines=9> */
[----:B------:R-:W-:Y:S02]  /*a0d0*/  IADD3 R24, P2, R28, R10, RZ ;  /* 0x0000000a1c187210 */ /* 0x000fe40007f5e0ff */
        /* <DEDUP_REMOVED lines=189> */
[----:B------:R-:W-:-:S02]  /*acb0*/  ISETP.GT.AND P4, PT, R12, RZ, P2 ;  /* 0x000000ff0c00720c */ /* 0x000fc40001784270 */
        /* <DEDUP_REMOVED lines=8> */
[----:B------:R-:W-:Y:S02]  /*ad40*/  ISETP.GT.AND P1, PT, R12, 0x8, P1 ;  /* 0x000000080c00780c */ /* 0x000fe40000f24270 */
[----:B------:R1:W-:Y:S01]  /*ad50*/  @P0 STG.E desc[UR14][R20.64], R139 ;  /* 0x0000008b14000986 */ /* 0x0003e2000c10190e */
[----:B------:R-:W-:Y:S01]  /*ad60*/  IADD3 R24, P0, R28, R10, RZ ;  /* 0x0000000a1c187210 */ /* 0x000fe20007f1e0ff */
[----:B0-----:R-:W-:-:S02]  /*ad70*/  IMAD R33, R142, R11, RZ ;  /* 0x0000000b8e217224 */ /* 0x001fc400078e02ff */
[----:B------:R0:W-:Y:S01]  /*ad80*/  @P4 STG.E desc[UR14][R22.64], R31 ;  /* 0x0000001f16004986 */ /* 0x0001e2000c10190e */
[-C--:B------:R-:W-:Y:S01]  /*ad90*/  IADD3 R18, P4, R26, R17.reuse, RZ ;  /* 0x000000111a127210 */ /* 0x080fe20007f9e0ff */
[----:B------:R-:W-:Y:S01]  /*ada0*/  IMAD.X R25, R29, 0x1, R9, P0 ;  /* 0x000000011d197824 */ /* 0x000fe200000e0609 */
[----:B------:R-:W-:Y:S02]  /*adb0*/  ISETP.GT.AND P0, PT, R15, 0xf0, PT ;  /* 0x000000f00f00780c */ /* 0x000fe40003f04270 */
[----:B------:R-:W-:Y:S01]  /*adc0*/  IADD3 R26, P6, R22, R10, RZ ;  /* 0x0000000a161a7210 */ /* 0x000fe20007fde0ff */
[--C-:B------:R-:W-:Y:S01]  /*add0*/  IMAD.X R19, R27, 0x1, R16.reuse, P4 ;  /* 0x000000011b137824 */ /* 0x100fe200020e0610 */
[----:B------:R-:W-:Y:S01]  /*ade0*/  @P5 STG.E desc[UR14][R24.64], R141 ;  /* 0x0000008d18005986 */ /* 0x000fe2000c10190e */
[----:B-1----:R-:W-:Y:S02]  /*adf0*/  IADD3 R20, P5, R28, R17, RZ ;  /* 0x000000111c147210 */ /* 0x002fe40007fbe0ff */
[----:B------:R-:W-:Y:S01]  /*ae00*/  ISETP.GT.AND P4, PT, R12, RZ, P0 ;  /* 0x000000ff0c00720c */ /* 0x000fe20000784270 */
[----:B------:R1:W-:Y:S01]  /*ae10*/  @P2 STG.E desc[UR14][R18.64], R33 ;  /* 0x0000002112002986 */ /* 0x0003e2000c10190e */
[----:B------:R-:W-:Y:S01]  /*ae20*/  ISETP.GT.AND P2, PT, R15, 0xf1, PT ;  /* 0x000000f10f00780c */ /* 0x000fe20003f44270 */
[----:B------:R-:W-:-:S02]  /*ae30*/  IMAD.X R21, R29, 0x1, R16, P5 ;  /* 0x000000011d157824 */ /* 0x000fc400028e0610 */
[--C-:B------:R-:W-:Y:S01]  /*ae40*/  IMAD.X R27, R23, 0x1, R9.reuse, P6 ;  /* 0x00000001171b7824 */ /* 0x100fe200030e0609 */
[----:B------:R-:W-:Y:S01]  /*ae50*/  ISETP.GT.AND P5, PT, R12, RZ, P2 ;  /* 0x000000ff0c00720c */ /* 0x000fe200017a4270 */
[----:B0-----:R-:W-:Y:S01]  /*ae60*/  IMAD R31, R144, R11, RZ ;  /* 0x0000000b901f7224 */ /* 0x001fe200078e02ff */
[----:B------:R-:W-:Y:S01]  /*ae70*/  ISETP.GT.AND P6, PT, R12, 0x8, P0 ;  /* 0x000000080c00780c */ /* 0x000fe200007c4270 */
[----:B------:R0:W-:Y:S01]  /*ae80*/  @P1 STG.E desc[UR14][R20.64], R143 ;  /* 0x0000008f14001986 */ /* 0x0001e2000c10190e */
[----:B------:R-:W-:Y:S02]  /*ae90*/  IADD3 R28, P0, R24, R10, RZ ;  /* 0x0000000a181c7210 */ /* 0x000fe40007f1e0ff */
[----:B------:R-:W-:Y:S01]  /*aea0*/  ISETP.GT.AND P2, PT, R12, 0x8, P2 ;  /* 0x000000080c00780c */ /* 0x000fe20001744270 */
[----:B------:R2:W-:Y:S01]  /*aeb0*/  @P4 STG.E desc[UR14][R26.64], R31 ;  /* 0x0000001f1a004986 */ /* 0x0005e2000c10190e */
[----:B-1----:R-:W-:Y:S01]  /*aec0*/  IADD3 R18, P1, R22, R17, RZ ;  /* 0x0000001116127210 */ /* 0x002fe20007f3e0ff */
[----:B------:R-:W-:Y:S01]  /*aed0*/  IMAD.X R29, R25, 0x1, R9, P0 ;  /* 0x00000001191d7824 */ /* 0x000fe200000e0609 */
[----:B------:R-:W-:Y:S01]  /*aee0*/  ISETP.GT.AND P0, PT, R15, 0xf8, PT ;  /* 0x000000f80f00780c */ /* 0x000fe20003f04270 */
[----:B------:R-:W-:-:S02]  /*aef0*/  IMAD R33, R146, R11, RZ ;  /* 0x0000000b92217224 */ /* 0x000fc400078e02ff */
[--C-:B------:R-:W-:Y:S01]  /*af00*/  IMAD.X R19, R23, 0x1, R16.reuse, P1 ;  /* 0x0000000117137824 */ /* 0x100fe200008e0610 */
[----:B------:R-:W-:Y:S01]  /*af10*/  @P5 STG.E desc[UR14][R28.64], R145 ;  /* 0x000000911c005986 */ /* 0x000fe2000c10190e */
[-C--:B0-----:R-:W-:Y:S02]  /*af20*/  IADD3 R20, P4, R24, R17.reuse, RZ ;  /* 0x0000001118147210 */ /* 0x081fe40007f9e0ff */
[CC--:B------:R-:W-:Y:S01]  /*af30*/  IADD3 R22, P5, R26.reuse, R10.reuse, RZ ;  /* 0x0000000a1a167210 */ /* 0x0c0fe20007fbe0ff */
[----:B------:R0:W-:Y:S01]  /*af40*/  @P6 STG.E desc[UR14][R18.64], R33 ;  /* 0x0000002112006986 */ /* 0x0001e2000c10190e */
[----:B------:R-:W-:Y:S01]  /*af50*/  ISETP.GT.AND P1, PT, R15, 0xf9, PT ;  /* 0x000000f90f00780c */ /* 0x000fe20003f24270 */
[--C-:B------:R-:W-:Y:S01]  /*af60*/  IMAD.X R21, R25, 0x1, R16.reuse, P4 ;  /* 0x0000000119157824 */ /* 0x100fe200020e0610 */
[----:B--2---:R-:W-:Y:S01]  /*af70*/  IADD3 R26, P4, R26, R17, RZ ;  /* 0x000000111a1a7210 */ /* 0x004fe20007f9e0ff */
[C-C-:B------:R-:W-:Y:S01]  /*af80*/  IMAD.X R23, R27.reuse, 0x1, R9.reuse, P5 ;  /* 0x000000011b177824 */ /* 0x140fe200028e0609 */
[----:B------:R-:W-:Y:S01]  /*af90*/  ISETP.GT.AND P6, PT, R12, RZ, P0 ;  /* 0x000000ff0c00720c */ /* 0x000fe200007c4270 */
[-C--:B------:R-:W-:Y:S01]  /*afa0*/  IMAD R15, R150, R11.reuse, RZ ;  /* 0x0000000b960f7224 */ /* 0x080fe200078e02ff */
[----:B------:R-:W-:Y:S01]  /*afb0*/  IADD3 R24, P5, R28, R10, RZ ;  /* 0x0000000a1c187210 */ /* 0x000fe20007fbe0ff */
[----:B------:R-:W-:Y:S01]  /*afc0*/  IMAD.X R27, R27, 0x1, R16, P4 ;  /* 0x000000011b1b7824 */ /* 0x000fe200020e0610 */
[C---:B------:R-:W-:Y:S01]  /*afd0*/  ISETP.GT.AND P4, PT, R12.reuse, RZ, P1 ;  /* 0x000000ff0c00720c */ /* 0x040fe20000f84270 */
[----:B------:R1:W-:Y:S01]  /*afe0*/  @P2 STG.E desc[UR14][R20.64], R147 ;  /* 0x0000009314002986 */ /* 0x0003e2000c10190e */
[C---:B------:R-:W-:Y:S01]  /*aff0*/  ISETP.GT.AND P0, PT, R12.reuse, 0x8, P0 ;  /* 0x000000080c00780c */ /* 0x040fe20000704270 */
[----:B------:R-:W-:Y:S01]  /*b000*/  IMAD.X R25, R29, 0x1, R9, P5 ;  /* 0x000000011d197824 */ /* 0x000fe200028e0609 */
[----:B------:R-:W-:Y:S01]  /*b010*/  ISETP.GT.AND P1, PT, R12, 0x8, P1 ;  /* 0x000000080c00780c */ /* 0x000fe20000f24270 */
[----:B------:R-:W-:Y:S01]  /*b020*/  IMAD R9, R148, R11, RZ ;  /* 0x0000000b94097224 */ /* 0x000fe200078e02ff */
[----:B0-----:R-:W-:-:S04]  /*b030*/  IADD3 R18, P5, R28, R17, RZ ;  /* 0x000000111c127210 */ /* 0x001fc80007fbe0ff */
[----:B------:R1:W-:Y:S01]  /*b040*/  @P6 STG.E desc[UR14][R22.64], R9 ;  /* 0x0000000916006986 */ /* 0x0003e2000c10190e */
[----:B------:R-:W-:-:S03]  /*b050*/  IMAD.X R19, R29, 0x1, R16, P5 ;  /* 0x000000011d137824 */ /* 0x000fc600028e0610 */
[----:B------:R1:W-:Y:S04]  /*b060*/  @P4 STG.E desc[UR14][R24.64], R149 ;  /* 0x0000009518004986 */ /* 0x0003e8000c10190e */
[----:B------:R1:W-:Y:S04]  /*b070*/  @P0 STG.E desc[UR14][R26.64], R15 ;  /* 0x0000000f1a000986 */ /* 0x0003e8000c10190e */
[----:B------:R1:W-:Y:S02]  /*b080*/  @P1 STG.E desc[UR14][R18.64], R151 ;  /* 0x0000009712001986 */ /* 0x0003e4000c10190e */
.L_x_278:
[----:B------:R-:W-:Y:S05]  /*b090*/  BSYNC B0 ;  /* 0x0000000000007941 */ /* 0x000fea0003800000 */
.L_x_26:
[----:B------:R-:W-:Y:S01]  /*b0a0*/  ULDC UR8, c[0x0][0xc] ;  /* 0x0000030000087ab9 */ /* 0x000fe20000000800 */
[----:B------:R-:W-:Y:S01]  /*b0b0*/  ULDC UR9, c[0x0][0x10] ;  /* 0x0000040000097ab9 */ /* 0x000fe20000000800 */
[----:B01----:R-:W0:Y:S01]  /*b0c0*/  LDC R9, c[0x0][0x14] ;  /* 0x00000500ff097b82 */ /* 0x003e220000000800 */
[----:B------:R-:W-:Y:S01]  /*b0d0*/  UIMAD.WIDE.U32 UR8, UR8, UR9, URZ ;  /* 0x00000009080872a5 */ /* 0x000fe2000f8e003f */
[----:B------:R-:W-:Y:S01]  /*b0e0*/  PRMT R12, RZ, 0x7610, R12 ;  /* 0x00007610ff0c7816 */ /* 0x000fe2000000000c */
[----:B------:R-:W-:-:S04]  /*b0f0*/  IMAD.MOV.U32 R10, RZ, RZ, -0x1 ;  /* 0xffffffffff0a7424 */ /* 0x000fc800078e00ff */
[----:B0-----:R-:W-:-:S04]  /*b100*/  IMAD.WIDE.U32 R2, R9, UR8, R2 ;  /* 0x0000000809027c25 */ /* 0x001fc8000f8e0002 */
[----:B------:R-:W-:Y:S01]  /*b110*/  IMAD R9, R9, UR9, RZ ;  /* 0x0000000909097c24 */ /* 0x000fe2000f8e02ff */
[----:B------:R-:W-:Y:S02]  /*b120*/  ULDC.64 UR8, c[0x0][0x750] ;  /* 0x0001d40000087ab9 */ /* 0x000fe40000000a00 */
[----:B------:R-:W-:Y:S01]  /*b130*/  ISETP.GE.U32.AND P0, PT, R2, UR8, PT ;  /* 0x0000000802007c0c */ /* 0x000fe2000bf06070 */
[----:B------:R-:W-:Y:S02]  /*b140*/  IMAD.IADD R3, R3, 0x1, R9 ;  /* 0x0000000103037824 */ /* 0x000fe400078e0209 */
[----:B------:R-:W-:-:S03]  /*b150*/  IMAD.MOV.U32 R9, RZ, RZ, -0x1 ;  /* 0xffffffffff097424 */ /* 0x000fc600078e00ff */
[----:B------:R-:W-:-:S13]  /*b160*/  ISETP.GE.U32.AND.EX P0, PT, R3, UR9, PT, P0 ;  /* 0x0000000903007c0c */ /* 0x000fda000bf06100 */
[----:B------:R-:W-:Y:S05]  /*b170*/  @P0 BRA `(.L_x_279) ;  /* 0x0000000400640947 */ /* 0x000fea0003800000 */
[----:B------:R-:W0:Y:S01]  /*b180*/  S2R R12, SR_CTAID.X ;  /* 0x00000000000c7919 */ /* 0x000e220000002500 */
[----:B----4-:R-:W1:Y:S01]  /*b190*/  LDC.64 R20, c[0x0][0x728] ;  /* 0x0001ca00ff147b82 */ /* 0x010e620000000a00 */
[----:B------:R-:W-:Y:S01]  /*b1a0*/  ULDC UR7, c[0x0][0x150] ;  /* 0x0000540000077ab9 */ /* 0x000fe20000000800 */
[----:B------:R-:W-:Y:S01]  /*b1b0*/  IMAD.MOV.U32 R18, RZ, RZ, R2 ;  /* 0x000000ffff127224 */ /* 0x000fe200078e0002 */
[----:B--2---:R-:W2:Y:S01]  /*b1c0*/  S2R R26, SR_CTAID.Y ;  /* 0x00000000001a7919 */ /* 0x004ea20000002600 */
[----:B------:R-:W-:-:S04]  /*b1d0*/  IMAD.MOV.U32 R19, RZ, RZ, R3 ;  /* 0x000000ffff137224 */ /* 0x000fc800078e0003 */
[----:B------:R-:W4:Y:S08]  /*b1e0*/  LDC R27, c[0x0][0x144] ;  /* 0x00005100ff1b7b82 */ /* 0x000f300000000800 */
[----:B------:R-:W2:Y:S08]  /*b1f0*/  LDC R10, c[0x0][0x730] ;  /* 0x0001cc00ff0a7b82 */ /* 0x000eb00000000800 */
[----:B------:R-:W2:Y:S01]  /*b200*/  LDC.64 R24, c[0x0][0x720] ;  /* 0x0001c800ff187b82 */ /* 0x000ea20000000a00 */
[----:B-1----:R-:W-:-:S04]  /*b210*/  ISETP.NE.U32.AND P0, PT, R20, RZ, PT ;  /* 0x000000ff1400720c */ /* 0x002fc80003f05070 */
[----:B------:R-:W-:Y:S02]  /*b220*/  ISETP.NE.AND.EX P0, PT, R21, RZ, PT, P0 ;  /* 0x000000ff1500720c */ /* 0x000fe40003f05300 */
[----:B0-----:R-:W-:-:S05]  /*b230*/  I2FP.F32.U32 R9, R12 ;  /* 0x0000000c00097245 */ /* 0x001fca0000201000 */
[----:B------:R-:W-:-:S04]  /*b240*/  FMUL R9, R9, UR7 ;  /* 0x0000000709097c20 */ /* 0x000fc80008400000 */
[----:B------:R0:W1:Y:S02]  /*b250*/  F2I.U32.TRUNC.NTZ R22, R9 ;  /* 0x0000000900167305 */ /* 0x000064000020f000 */
[----:B----4-:R-:W-:Y:S05]  /*b260*/  @!P0 BRA `(.L_x_280) ;  /* 0x0000000000288947 */ /* 0x010fea0003800000 */
[----:B0-----:R-:W0:Y:S02]  /*b270*/  LDC R9, c[0x0][0x734] ;  /* 0x0001cd00ff097b82 */ /* 0x001e240000000800 */
        /* <DEDUP_REMOVED lines=9> */
.L_x_280:
[-CC-:B--2---:R-:W-:Y:S01]  /*b310*/  SHF.R.U64 R20, R18, R10.reuse, R19.reuse ;  /* 0x0000000a12147219 */ /* 0x184fe20000001213 */
[----:B------:R-:W2:Y:S01]  /*b320*/  LDC.64 R30, c[0x0][0x740] ;  /* 0x0001d000ff1e7b82 */ /* 0x000ea20000000a00 */
[----:B0-----:R-:W-:Y:S01]  /*b330*/  SHF.R.U32.HI R9, RZ, R10, R19 ;  /* 0x0000000aff097219 */ /* 0x001fe20000011613 */
[----:B-1----:R-:W-:Y:S01]  /*b340*/  IMAD.MOV R22, RZ, RZ, -R22 ;  /* 0x000000ffff167224 */ /* 0x002fe200078e0a16 */
[----:B------:R-:W-:Y:S01]  /*b350*/  IADD3 R17, P0, RZ, -R20, RZ ;  /* 0x80000014ff117210 */ /* 0x000fe20007f1e0ff */
[----:B------:R-:W-:Y:S02]  /*b360*/  ULDC UR7, c[0x0][0x154] ;  /* 0x0000550000077ab9 */ /* 0x000fe40000000800 */
[----:B------:R-:W-:Y:S02]  /*b370*/  IMAD R27, R27, R22, R12 ;  /* 0x000000161b1b7224 */ /* 0x000fe400078e020c */
[----:B------:R-:W0:Y:S01]  /*b380*/  LDC R16, c[0x0][0x718] ;  /* 0x0001c600ff107b82 */ /* 0x000e220000000800 */
[----:B------:R-:W-:-:S02]  /*b390*/  IMAD.X R9, RZ, RZ, ~R9, P0 ;  /* 0x000000ffff097224 */ /* 0x000fc400000e0e09 */
[----:B------:R-:W-:-:S04]  /*b3a0*/  IMAD.WIDE.U32 R14, R17, R24, R2 ;  /* 0x00000018110e7225 */ /* 0x000fc800078e0002 */
[----:B------:R-:W-:Y:S01]  /*b3b0*/  IMAD R10, R9, R24, RZ ;  /* 0x00000018090a7224 */ /* 0x000fe200078e02ff */
[----:B------:R-:W1:Y:S03]  /*b3c0*/  LDC R18, c[0x0][0x708] ;  /* 0x0001c200ff127b82 */ /* 0x000e660000000800 */
[----:B------:R-:W-:Y:S01]  /*b3d0*/  IMAD R9, R17, R25, R10 ;  /* 0x0000001911097224 */ /* 0x000fe200078e020a */
[----:B------:R-:W-:Y:S01]  /*b3e0*/  I2FP.F32.U32 R10, R26 ;  /* 0x0000001a000a7245 */ /* 0x000fe20000201000 */
[----:B------:R-:W-:Y:S02]  /*b3f0*/  IMAD.MOV.U32 R17, RZ, RZ, 0x1 ;  /* 0x00000001ff117424 */ /* 0x000fe400078e00ff */
[----:B------:R-:W-:Y:S01]  /*b400*/  IMAD.IADD R9, R15, 0x1, R9 ;  /* 0x000000010f097824 */ /* 0x000fe200078e0209 */
[----:B------:R-:W4:Y:S01]  /*b410*/  LDC R28, c[0x0][0x758] ;  /* 0x0001d600ff1c7b82 */ /* 0x000f220000000800 */
[----:B--2---:R-:W-:Y:S01]  /*b420*/  ISETP.NE.U32.AND P0, PT, R30, RZ, PT ;  /* 0x000000ff1e00720c */ /* 0x004fe20003f05070 */
[----:B------:R-:W-:-:S03]  /*b430*/  IMAD.MOV.U32 R15, RZ, RZ, -0x1 ;  /* 0xffffffffff0f7424 */ /* 0x000fc600078e00ff */
[----:B------:R-:W-:-:S03]  /*b440*/  ISETP.NE.AND.EX P0, PT, R31, RZ, PT, P0 ;  /* 0x000000ff1f00720c */ /* 0x000fc60003f05300 */
[----:B------:R-:W2:Y:S01]  /*b450*/  LDC R25, c[0x0][0x148] ;  /* 0x00005200ff197b82 */ /* 0x000ea20000000800 */
[-CC-:B0-----:R-:W-:Y:S02]  /*b460*/  SHF.R.U64 R12, R14, R16.reuse, R9.reuse ;  /* 0x000000100e0c7219 */ /* 0x181fe40000001209 */
[----:B------:R-:W-:Y:S01]  /*b470*/  SHF.R.U32.HI R9, RZ, R16, R9 ;  /* 0x00000010ff097219 */ /* 0x000fe20000011609 */
[----:B------:R-:W-:-:S04]  /*b480*/  FMUL R16, R10, UR7 ;  /* 0x000000070a107c20 */ /* 0x000fc80008400000 */
[----:B------:R-:W0:Y:S01]  /*b490*/  LDC R24, c[0x0][0x700] ;  /* 0x0001c000ff187b82 */ /* 0x000e220000000800 */
[----:B------:R0:W0:Y:S01]  /*b4a0*/  F2I.U32.TRUNC.NTZ R22, R16 ;  /* 0x0000001000167305 */ /* 0x000022000020f000 */
[-CC-:B-1----:R-:W-:Y:S02]  /*b4b0*/  SHF.R.U64 R10, R12, R18.reuse, R9.reuse ;  /* 0x000000120c0a7219 */ /* 0x182fe40000001209 */
[----:B------:R-:W-:-:S04]  /*b4c0*/  SHF.R.U32.HI R9, RZ, R18, R9 ;  /* 0x00000012ff097219 */ /* 0x000fc80000011609 */
[----:B---3--:R-:W1:Y:S01]  /*b4d0*/  LDC R32, c[0x0][0x748] ;  /* 0x0001d200ff207b82 */ /* 0x008e620000000800 */
[-C--:B----4-:R-:W-:Y:S02]  /*b4e0*/  SHF.L.U32 R14, R15, R28.reuse, RZ ;  /* 0x0000001c0f0e7219 */ /* 0x090fe400000006ff */
[-CC-:B------:R-:W-:Y:S02]  /*b4f0*/  SHF.R.U64 R23, R10, R28.reuse, R9.reuse ;  /* 0x0000001c0a177219 */ /* 0x180fe40000001209 */
[----:B------:R-:W-:Y:S02]  /*b500*/  SHF.R.U32.HI R15, RZ, R28, R9 ;  /* 0x0000001cff0f7219 */ /* 0x000fe40000011609 */
[----:B------:R-:W-:Y:S01]  /*b510*/  LOP3.LUT R29, RZ, R14, RZ, 0x33, !PT ;  /* 0x0000000eff1d7212 */ /* 0x000fe200078e33ff */
[----:B------:R-:W3:Y:S01]  /*b520*/  LDC R33, c[0x0][0x738] ;  /* 0x0001ce00ff217b82 */ /* 0x000ee20000000800 */
[----:B------:R-:W-:Y:S01]  /*b530*/  SHF.L.U32 R28, R17, R28, RZ ;  /* 0x0000001c111c7219 */ /* 0x000fe200000006ff */
[----:B------:R-:W-:-:S06]  /*b540*/  IMAD.MOV.U32 R14, RZ, RZ, R23 ;  /* 0x000000ffff0e7224 */ /* 0x000fcc00078e0017 */
[----:B------:R-:W4:Y:S01]  /*b550*/  LDC R34, c[0x0][0x710] ;  /* 0x0001c400ff227b82 */ /* 0x000f220000000800 */
[----:B------:R-:W-:Y:S05]  /*b560*/  @!P0 BRA `(.L_x_281) ;  /* 0x0000000000288947 */ /* 0x000fea0003800000 */
[----:B------:R-:W2:Y:S02]  /*b570*/  LDC R14, c[0x0][0x74c] ;  /* 0x0001d300ff0e7b82 */ /* 0x000ea40000000800 */
[----:B--2---:R-:W-:-:S05]  /*b580*/  IADD3 R9, P0, R23, R14, RZ ;  /* 0x0000000e17097210 */ /* 0x004fca0007f1e0ff */
[----:B------:R-:W-:-:S04]  /*b590*/  IMAD.X R21, RZ, RZ, R15, P0 ;  /* 0x000000ffff157224 */ /* 0x000fc800000e060f */
[----:B------:R-:W-:-:S04]  /*b5a0*/  IMAD.WIDE.U32 R14, R21, R30, RZ ;  /* 0x0000001e150e7225 */ /* 0x000fc800078e00ff */
[----:B0-----:R-:W-:-:S04]  /*b5b0*/  IMAD.WIDE.U32 R16, P0, R9, R31, R14 ;  /* 0x0000001f09107225 */ /* 0x001fc8000780000e */
[----:B------:R-:W-:-:S04]  /*b5c0*/  IMAD.WIDE.U32 R14, R9, R30, RZ ;  /* 0x0000001e090e7225 */ /* 0x000fc800078e00ff */
[----:B------:R-:W-:Y:S01]  /*b5d0*/  IMAD.X R19, RZ, RZ, RZ, P0 ;  /* 0x000000ffff137224 */ /* 0x000fe200000e06ff */
[----:B------:R-:W-:Y:S01]  /*b5e0*/  IADD3 RZ, P0, R15, R16, RZ ;  /* 0x000000100fff7210 */ /* 0x000fe20007f1e0ff */
[----:B------:R-:W-:-:S04]  /*b5f0*/  IMAD.MOV.U32 R18, RZ, RZ, R17 ;  /* 0x000000ffff127224 */ /* 0x000fc800078e0011 */
[----:B------:R-:W-:-:S08]  /*b600*/  IMAD.WIDE.U32.X R14, R21, R31, R18, P0 ;  /* 0x0000001f150e7225 */ /* 0x000fd000000e0412 */
.L_x_281:
[----:B-1----:R-:W-:Y:S01]  /*b610*/  SHF.R.U64 R9, R14, R32, R15 ;  /* 0x000000200e097219 */ /* 0x002fe2000000120f */
[----:B0-----:R-:W-:Y:S01]  /*b620*/  VIADD R15, R24, 0xffffffff ;  /* 0xffffffff180f7836 */ /* 0x001fe20000000000 */
[----:B------:R-:W-:Y:S01]  /*b630*/  LOP3.LUT R14, R10, R29, RZ, 0xc0, !PT ;  /* 0x0000001d0a0e7212 */ /* 0x000fe200078ec0ff */
[----:B------:R-:W-:Y:S02]  /*b640*/  IMAD.MOV R22, RZ, RZ, -R22 ;  /* 0x000000ffff167224 */ /* 0x000fe400078e0a16 */
[----:B------:R-:W-:Y:S01]  /*b650*/  IMAD.MOV R10, RZ, RZ, -R9 ;  /* 0x000000ffff0a7224 */ /* 0x000fe200078e0a09 */
[----:B------:R-:W-:Y:S01]  /*b660*/  LOP3.LUT R12, R12, R15, RZ, 0xc0, !PT ;  /* 0x0000000f0c0c7212 */ /* 0x000fe200078ec0ff */
[----:B------:R-:W-:Y:S02]  /*b670*/  IMAD R14, R28, R9, R14 ;  /* 0x000000091c0e7224 */ /* 0x000fe400078e020e */
[----:B--2---:R-:W-:Y:S02]  /*b680*/  @P3 IMAD R27, R25, R22, R26 ;  /* 0x00000016191b3224 */ /* 0x004fe400078e021a */
[----:B---3--:R-:W-:-:S02]  /*b690*/  IMAD R9, R10, R33, R23 ;  /* 0x000000210a097224 */ /* 0x008fc400078e0217 */
[----:B------:R-:W-:Y:S02]  /*b6a0*/  IMAD.MOV.U32 R10, RZ, RZ, 0x1 ;  /* 0x00000001ff0a7424 */ /* 0x000fe400078e00ff */
[----:B----4-:R-:W-:Y:S02]  /*b6b0*/  IMAD R14, R14, R34, R27 ;  /* 0x000000220e0e7224 */ /* 0x010fe400078e021b */
[--C-:B------:R-:W-:Y:S01]  /*b6c0*/  IMAD R9, R9, R24, R12.reuse ;  /* 0x0000001809097224 */ /* 0x100fe200078e020c */
[----:B------:R-:W-:-:S04]  /*b6d0*/  PRMT R12, R10, 0x7610, R12 ;  /* 0x000076100a0c7816 */ /* 0x000fc8000000000c */
[----:B------:R-:W-:Y:S02]  /*b6e0*/  SEL R10, R9, R14, !P3 ;  /* 0x0000000e090a7207 */ /* 0x000fe40005800000 */
[----:B------:R-:W-:Y:S01]  /*b6f0*/  SEL R14, R14, R9, !P3 ;  /* 0x000000090e0e7207 */ /* 0x000fe20005800000 */
[----:B------:R-:W-:-:S07]  /*b700*/  IMAD.MOV.U32 R9, RZ, RZ, R20 ;  /* 0x000000ffff097224 */ /* 0x000fce00078e0014 */
.L_x_279:
[----:B------:R-:W-:-:S13]  /*b710*/  LOP3.LUT P0, RZ, R12, 0xff, RZ, 0xc0, !PT ;  /* 0x000000ff0cff7812 */ /* 0x000fda000780c0ff */
[----:B------:R-:W-:Y:S05]  /*b720*/  @P0 BRA `(.L_x_282) ;  /* 0xffffff5800ec0947 */ /* 0x000fea000383ffff */
[----:B------:R-:W-:Y:S05]  /*b730*/  EXIT ;  /* 0x000000000000794d */ /* 0x000fea0003800000 */
.L_x_8:
[----:B0-----:R-:W-:Y:S01]  /*b740*/  ULDC.64 UR4, c[0x0][0x750] ;  /* 0x0001d40000047ab9 */ /* 0x001fe20000000a00 */
        /* <DEDUP_REMOVED lines=25> */
.L_x_284:
[----:B------:R-:W0:Y:S01]  /*b8e0*/  LDC.64 R28, c[0x0][0x740] ;  /* 0x0001d000ff1c7b82 */ /* 0x000e220000000a00 */
[-CC-:B------:R-:W-:Y:S01]  /*b8f0*/  SHF.R.U64 R10, R18, R8.reuse, R19.reuse ;  /* 0x00000008120a7219 */ /* 0x180fe20000001213 */
[----:B------:R-:W-:Y:S01]  /*b900*/  IMAD.MOV.U32 R27, RZ, RZ, 0x1 ;  /* 0x00000001ff1b7424 */ /* 0x000fe200078e00ff */
        /* <DEDUP_REMOVED lines=10> */
[----:B0-----:R-:W-:Y:S01]  /*b9b0*/  ISETP.NE.U32.AND P0, PT, R28, RZ, PT ;  /* 0x000000ff1c00720c */ /* 0x001fe20003f05070 */
[----:B------:R-:W-:-:S03]  /*b9c0*/  IMAD.MOV.U32 R7, RZ, RZ, -0x1 ;  /* 0xffffffffff077424 */ /* 0x000fc600078e00ff */
[----:B------:R-:W-:Y:S02]  /*b9d0*/  ISETP.NE.AND.EX P0, PT, R29, RZ, PT, P0 ;  /* 0x000000ff1d00720c */ /* 0x000fe40003f05300 */
[----:B------:R-:W0:Y:S01]  /*b9e0*/  LDC R23, c[0x0][0x700] ;  /* 0x0001c000ff177b82 */ /* 0x000e220000000800 */
[-CC-:B-1----:R-:W-:Y:S02]  /*b9f0*/  SHF.R.U64 R8, R6, R14.reuse, R5.reuse ;  /* 0x0000000e06087219 */ /* 0x182fe40000001205 */
[----:B------:R-:W-:-:S05]  /*ba00*/  SHF.R.U32.HI R5, RZ, R14, R5 ;  /* 0x0000000eff057219 */ /* 0x000fca0000011605 */
[----:B------:R-:W1:Y:S01]  /*ba10*/  LDC R24, c[0x0][0x748] ;  /* 0x0001d200ff187b82 */ /* 0x000e620000000800 */
[-CC-:B--2---:R-:W-:Y:S02]  /*ba20*/  SHF.R.U64 R14, R8, R16.reuse, R5.reuse ;  /* 0x00000010080e7219 */ /* 0x184fe40000001205 */
[----:B------:R-:W-:-:S05]  /*ba30*/  SHF.R.U32.HI R5, RZ, R16, R5 ;  /* 0x00000010ff057219 */ /* 0x000fca0000011605 */
[----:B------:R-:W2:Y:S01]  /*ba40*/  LDC R25, c[0x0][0x738] ;  /* 0x0001ce00ff197b82 */ /* 0x000ea20000000800 */
[-C--:B---3--:R-:W-:Y:S02]  /*ba50*/  SHF.L.U32 R6, R7, R26.reuse, RZ ;  /* 0x0000001a07067219 */ /* 0x088fe400000006ff */
[--C-:B------:R-:W-:Y:S02]  /*ba60*/  SHF.R.U64 R20, R14, R26, R5.reuse ;  /* 0x0000001a0e147219 */ /* 0x100fe40000001205 */
[----:B------:R-:W-:Y:S02]  /*ba70*/  LOP3.LUT R31, RZ, R6, RZ, 0x33, !PT ;  /* 0x00000006ff1f7212 */ /* 0x000fe400078e33ff */
[----:B------:R-:W-:Y:S01]  /*ba80*/  SHF.R.U32.HI R7, RZ, R26, R5 ;  /* 0x0000001aff077219 */ /* 0x000fe20000011605 */
[----:B------:R-:W3:Y:S01]  /*ba90*/  LDC R30, c[0x0][0x710] ;  /* 0x0001c400ff1e7b82 */ /* 0x000ee20000000800 */
[----:B------:R-:W-:Y:S01]  /*baa0*/  IMAD.MOV.U32 R6, RZ, RZ, R20 ;  /* 0x000000ffff067224 */ /* 0x000fe200078e0014 */
[----:B------:R-:W-:Y:S06]  /*bab0*/  @!P0 BRA `(.L_x_285) ;  /* 0x0000000000288947 */ /* 0x000fec0003800000 */
        /* <DEDUP_REMOVED lines=10> */
.L_x_285:
[----:B-1----:R-:W-:Y:S01]  /*bb60*/  SHF.R.U64 R6, R6, R24, R7 ;  /* 0x0000001806067219 */ /* 0x002fe20000001207 */
[----:B0-----:R-:W-:Y:S01]  /*bb70*/  VIADD R13, R23, 0xffffffff ;  /* 0xffffffff170d7836 */ /* 0x001fe20000000000 */
[----:B------:R-:W-:Y:S01]  /*bb80*/  SHF.L.U32 R27, R27, R26, RZ ;  /* 0x0000001a1b1b7219 */ /* 0x000fe200000006ff */
[----:B------:R-:W-:Y:S01]  /*bb90*/  @P3 IMAD R11, R15, R22, R12 ;  /* 0x000000160f0b3224 */ /* 0x000fe200078e020c */
[----:B------:R-:W-:Y:S01]  /*bba0*/  LOP3.LUT R5, R14, R31, RZ, 0xc0, !PT ;  /* 0x0000001f0e057212 */ /* 0x000fe200078ec0ff */
[----:B------:R-:W-:Y:S01]  /*bbb0*/  IMAD.MOV R7, RZ, RZ, -R6 ;  /* 0x000000ffff077224 */ /* 0x000fe200078e0a06 */
[----:B------:R-:W-:Y:S01]  /*bbc0*/  LOP3.LUT R8, R8, R13, RZ, 0xc0, !PT ;  /* 0x0000000d08087212 */ /* 0x000fe200078ec0ff */
[----:B------:R-:W-:Y:S02]  /*bbd0*/  IMAD.MOV.U32 R16, RZ, RZ, R10 ;  /* 0x000000ffff107224 */ /* 0x000fe400078e000a */
[----:B------:R-:W-:Y:S02]  /*bbe0*/  IMAD R6, R27, R6, R5 ;  /* 0x000000061b067224 */ /* 0x000fe400078e0205 */
[----:B--2---:R-:W-:-:S02]  /*bbf0*/  IMAD R5, R7, R25, R20 ;  /* 0x0000001907057224 */ /* 0x004fc400078e0214 */
[----:B---3--:R-:W-:Y:S02]  /*bc00*/  IMAD R7, R6, R30, R11 ;  /* 0x0000001e06077224 */ /* 0x008fe400078e020b */
[----:B------:R-:W-:Y:S02]  /*bc10*/  IMAD.MOV.U32 R6, RZ, RZ, 0x1 ;  /* 0x00000001ff067424 */ /* 0x000fe400078e00ff */
[----:B------:R-:W-:-:S03]  /*bc20*/  IMAD R8, R5, R23, R8 ;  /* 0x0000001705087224 */ /* 0x000fc600078e0208 */
[----:B------:R-:W-:Y:S02]  /*bc30*/  PRMT R5, R6, 0x7610, R5 ;  /* 0x0000761006057816 */ /* 0x000fe40000000005 */
[----:B------:R-:W-:Y:S02]  /*bc40*/  SEL R6, R8, R7, !P3 ;  /* 0x0000000708067207 */ /* 0x000fe40005800000 */
[----:B------:R-:W-:-:S07]  /*bc50*/  SEL R7, R7, R8, !P3 ;  /* 0x0000000807077207 */ /* 0x000fce0005800000 */
.L_x_283:
[----:B------:R-:W-:-:S08]  /*bc60*/  NOP ;  /* 0x0000000000007918 */ /* 0x000fd00000000000 */
[----:B------:R-:W0:-:S00]  /*bc70*/  USETMAXREG.DEALLOC.CTAPOOL 0x28 ;  /* 0x00000028000079c8 */ /* 0x000e0000080e0500 */
[----:B0-----:R-:W-:-:S13]  /*bc80*/  ISETP.NE.AND P0, PT, R9, RZ, PT ;  /* 0x000000ff0900720c */ /* 0x001fda0003f05270 */
[----:B------:R-:W-:Y:S05]  /*bc90*/  @P0 EXIT ;  /* 0x000000000000094d */ /* 0x000fea0003800000 */
[----:B------:R-:W-:Y:S01]  /*bca0*/  LOP3.LUT P0, RZ, R5, 0xff, RZ, 0xc0, !PT ;  /* 0x000000ff05ff7812 */ /* 0x000fe2000780c0ff */
[----:B------:R-:W-:Y:S02]  /*bcb0*/  IMAD.MOV.U32 R5, RZ, RZ, 0x1 ;  /* 0x00000001ff057424 */ /* 0x000fe400078e00ff */
[----:B------:R-:W-:-:S10]  /*bcc0*/  IMAD.MOV.U32 R17, RZ, RZ, RZ ;  /* 0x000000ffff117224 */ /* 0x000fd400078e00ff */
[----:B------:R-:W-:Y:S05]  /*bcd0*/  @!P0 BRA `(.L_x_286) ;  /* 0x0000000c00748947 */ /* 0x000fea0003800000 */
[----:B------:R-:W0:Y:S01]  /*bce0*/  LDC R5, c[0x0][0x28c] ;  /* 0x0000a300ff057b82 */ /* 0x000e220000000800 */
[----:B------:R-:W1:Y:S01]  /*bcf0*/  S2R R11, SR_CgaCtaId ;  /* 0x00000000000b7919 */ /* 0x000e620000008800 */
[----:B------:R-:W-:Y:S01]  /*bd00*/  ULDC UR5, c[0x0][0x758] ;  /* 0x0001d60000057ab9 */ /* 0x000fe20000000800 */
[----:B------:R-:W-:Y:S01]  /*bd10*/  UMOV UR7, 0xffffffff ;  /* 0xffffffff00077882 */ /* 0x000fe20000000000 */
[----:B------:R-:W-:Y:S01]  /*bd20*/  ULDC UR6, c[0x0][0xc] ;  /* 0x0000030000067ab9 */ /* 0x000fe20000000800 */
[----:B------:R-:W-:Y:S01]  /*bd30*/  USHF.L.U32 UR9, UR7, UR5, URZ ;  /* 0x0000000507097299 */ /* 0x000fe2000800063f */
[----:B------:R-:W-:Y:S01]  /*bd40*/  BSSY B0, `(.L_x_286) ;  /* 0x00000d6000007945 */ /* 0x000fe20003800000 */
[----:B------:R-:W-:Y:S01]  /*bd50*/  UMOV UR8, 0x1 ;  /* 0x0000000100087882 */ /* 0x000fe20000000000 */
[----:B------:R-:W-:Y:S01]  /*bd60*/  ULDC UR7, c[0x0][0x10] ;  /* 0x0000040000077ab9 */ /* 0x000fe20000000800 */
[----:B------:R-:W-:Y:S01]  /*bd70*/  USHF.L.U32 UR5, UR8, UR5, URZ ;  /* 0x0000000508057299 */ /* 0x000fe2000800063f */
[----:B------:R-:W-:Y:S01]  /*bd80*/  IMAD.MOV.U32 R14, RZ, RZ, 0x1 ;  /* 0x00000001ff0e7424 */ /* 0x000fe200078e00ff */
[----:B------:R-:W-:Y:S01]  /*bd90*/  UIMAD.WIDE.U32 UR6, UR6, UR7, URZ ;  /* 0x00000007060672a5 */ /* 0x000fe2000f8e003f */
[----:B------:R-:W-:Y:S01]  /*bda0*/  LOP3.LUT R15, R4, 0x2, RZ, 0xfc, !PT ;  /* 0x00000002040f7812 */ /* 0x000fe200078efcff */
[----:B------:R-:W-:Y:S01]  /*bdb0*/  ULDC UR8, c[0x0][0x14] ;  /* 0x0000050000087ab9 */ /* 0x000fe20000000800 */
[----:B------:R-:W-:Y:S01]  /*bdc0*/  IMAD.MOV.U32 R17, RZ, RZ, RZ ;  /* 0x000000ffff117224 */ /* 0x000fe200078e00ff */
[----:B------:R-:W-:-:S02]  /*bdd0*/  UIMAD.WIDE.U32 UR32, UR6, UR8, URZ ;  /* 0x00000008062072a5 */ /* 0x000fc4000f8e003f */
[----:B------:R-:W-:Y:S01]  /*bde0*/  UIMAD UR7, UR7, UR8, URZ ;  /* 0x00000008070772a4 */ /* 0x000fe2000f8e023f */
[----:B------:R-:W-:Y:S01]  /*bdf0*/  ULDC UR4, c[0x0][0x700] ;  /* 0x0001c00000047ab9 */ /* 0x000fe20000000800 */
[----:B------:R-:W-:Y:S02]  /*be00*/  ULOP3.LUT UR6, URZ, UR9, URZ, 0x33, !UPT ;  /* 0x000000093f067292 */ /* 0x000fe4000f8e333f */
[----:B------:R-:W-:Y:S01]  /*be10*/  UIADD3 UR4, UR4, -0x1, URZ ;  /* 0xffffffff04047890 */ /* 0x000fe2000fffe03f */
[----:B0-----:R-:W-:Y:S01]  /*be20*/  VIADD R5, R5, 0x3f ;  /* 0x0000003f05057836 */ /* 0x001fe20000000000 */
[----:B------:R-:W-:Y:S01]  /*be30*/  UIADD3 UR7, UR33, UR7, URZ ;  /* 0x0000000721077290 */ /* 0x000fe2000fffe03f */
[----:B------:R-:W-:-:S03]  /*be40*/  ULDC.64 UR34, c[0x0][0x198] ;  /* 0x0000660000227ab9 */ /* 0x000fc60000000a00 */
[----:B------:R-:W-:-:S04]  /*be50*/  SHF.R.S32.HI R8, RZ, 0x1f, R5 ;  /* 0x0000001fff087819 */ /* 0x000fc80000011405 */
[----:B------:R-:W-:Y:S01]  /*be60*/  LEA.HI R10, R8, R5, RZ, 0x6 ;  /* 0x00000005080a7211 */ /* 0x000fe200078f30ff */
[C---:B-1----:R-:W-:Y:S02]  /*be70*/  IMAD.SHL.U32 R8, R11.reuse, 0x2000, RZ ;  /* 0x000020000b087824 */ /* 0x042fe400078e00ff */
[----:B------:R-:W-:Y:S01]  /*be80*/  IMAD.SHL.U32 R11, R11, 0x80, RZ ;  /* 0x000000800b0b7824 */ /* 0x000fe200078e00ff */
[----:B------:R-:W-:Y:S01]  /*be90*/  SHF.R.S32.HI R10, RZ, 0x6, R10 ;  /* 0x00000006ff0a7819 */ /* 0x000fe2000001140a */
[----:B------:R-:W-:Y:S01]  /*bea0*/  IMAD.MOV.U32 R5, RZ, RZ, 0x1 ;  /* 0x00000001ff057424 */ /* 0x000fe200078e00ff */
[----:B------:R-:W-:Y:S02]  /*beb0*/  LOP3.LUT R8, R8, 0x2000, RZ, 0xc0, !PT ;  /* 0x0000200008087812 */ /* 0x000fe400078ec0ff */
[----:B------:R-:W-:Y:S01]  /*bec0*/  LOP3.LUT R11, R11, 0x80, RZ, 0xc0, !PT ;  /* 0x000000800b0b7812 */ /* 0x000fe200078ec0ff */
[----:B------:R-:W-:Y:S02]  /*bed0*/  VIADD R13, R10, 0x1 ;  /* 0x000000010a0d7836 */ /* 0x000fe40000000000 */
[----:B------:R-:W-:-:S07]  /*bee0*/  VIADD R12, R8, 0xa180 ;  /* 0x0000a180080c7836 */ /* 0x000fce0000000000 */
.L_x_297:
[----:B------:R-:W-:-:S03]  /*bef0*/  UMOV UR8, 0xffffffff ;  /* 0xffffffff00087882 */ /* 0x000fc60000000000 */
[----:B------:R-:W-:Y:S05]  /*bf00*/  BRA.DIV UR8, `(.L_x_287) ;  /* 0x0000001208987947 */ /* 0x000fea000b800000 */
[----:B------:R-:W-:-:S13]  /*bf10*/  ELECT P0, URZ, PT ;  /* 0x00000000003f782f */ /* 0x000fda0003800000 */
.L_x_314:
[----:B------:R-:W0:Y:S01]  /*bf20*/  LDC R8, c[0x0][0x28c] ;  /* 0x0000a300ff087b82 */ /* 0x000e220000000800 */
[----:B------:R-:W-:Y:S01]  /*bf30*/  BSSY B1, `(.L_x_288) ;  /* 0x0000045000017945 */ /* 0x000fe20003800000 */
[----:B0-----:R-:W-:-:S13]  /*bf40*/  ISETP.LT.OR P0, PT, R8, 0x1, !P0 ;  /* 0x000000010800780c */ /* 0x001fda0004701670 */
[----:B------:R-:W-:Y:S05]  /*bf50*/  @P0 BRA `(.L_x_289) ;  /* 0x0000000400080947 */ /* 0x000fea0003800000 */
[----:B------:R-:W-:Y:S01]  /*bf60*/  IMAD.SHL.U32 R19, R7, 0x80, RZ ;  /* 0x0000008007137824 */ /* 0x000fe200078e00ff */
[----:B------:R-:W-:Y:S01]  /*bf70*/  CS2R R24, SRZ ;  /* 0x0000000000187805 */ /* 0x000fe2000001ff00 */
[----:B------:R-:W-:Y:S02]  /*bf80*/  IMAD R20, R6, 0x100, R11 ;  /* 0x0000010006147824 */ /* 0x000fe400078e020b */
[----:B------:R-:W-:Y:S02]  /*bf90*/  IMAD.MOV.U32 R23, RZ, RZ, RZ ;  /* 0x000000ffff177224 */ /* 0x000fe400078e00ff */
[----:B------:R-:W-:Y:S02]  /*bfa0*/  IMAD.MOV.U32 R6, RZ, RZ, R13 ;  /* 0x000000ffff067224 */ /* 0x000fe400078e000d */
[----:B------:R-:W-:Y:S02]  /*bfb0*/  IMAD.MOV.U32 R7, RZ, RZ, R5 ;  /* 0x000000ffff077224 */ /* 0x000fe400078e0005 */
[----:B------:R-:W-:-:S07]  /*bfc0*/  IMAD.MOV.U32 R9, RZ, RZ, R17 ;  /* 0x000000ffff097224 */ /* 0x000fce00078e0011 */
.L_x_292:
[----:B------:R-:W0:Y:S01]  /*bfd0*/  S2R R21, SR_CgaCtaId ;  /* 0x0000000000157919 */ /* 0x000e220000008800 */
[----:B------:R-:W-:Y:S02]  /*bfe0*/  MOV R8, 0x400 ;  /* 0x0000040000087802 */ /* 0x000fe40000000f00 */
[----:B------:R-:W-:-:S13]  /*bff0*/  LOP3.LUT P1, RZ, R0, 0x7f, RZ, 0xc0, !PT ;  /* 0x0000007f00ff7812 */ /* 0x000fda000782c0ff */
[----:B------:R-:W1:Y:S01]  /*c000*/  @!P1 LDC R18, c[0x0][0x640] ;  /* 0x00019000ff129b82 */ /* 0x000e620000000800 */
[----:B0-----:R-:W-:Y:S02]  /*c010*/  LEA R22, R21, R8, 0x18 ;  /* 0x0000000815167211 */ /* 0x001fe400078ec0ff */
[----:B------:R-:W-:-:S03]  /*c020*/  SHF.L.U32 R8, R7, 0x1f, RZ ;  /* 0x0000001f07087819 */ /* 0x000fc600000006ff */
[----:B------:R-:W-:-:S04]  /*c030*/  IMAD R21, R9, 0x8, R22 ;  /* 0x0000000809157824 */ /* 0x000fc800078e0216 */
[----:B------:R-:W0:Y:S02]  /*c040*/  SYNCS.PHASECHK.TRANS64.TRYWAIT P0, [R21+URZ+0x50], R8 ;  /* 0x00005008150075a7 */ /* 0x000e24000800017f */
[----:B01----:R-:W-:Y:S05]  /*c050*/  @!P0 BRA `(.L_x_290) ;  /* 0x0000001000648947 */ /* 0x003fea0003800000 */
.L_x_315:
[----:B0-----:R-:W-:Y:S01]  /*c060*/  PRMT R8, R15, 0x9910, RZ ;  /* 0x000099100f087816 */ /* 0x001fe200000000ff */
[----:B------:R0:W-:Y:S03]  /*c070*/  @!P1 SYNCS.ARRIVE.TRANS64 RZ, [R21+URZ], R18 ;  /* 0x0000001215ff99a7 */ /* 0x0001e6000800003f */
[----:B------:R-:W-:-:S13]  /*c080*/  ISETP.NE.AND P0, PT, R8, 0x2, PT ;  /* 0x000000020800780c */ /* 0x000fda0003f05270 */
[----:B0-----:R-:W-:Y:S05]  /*c090*/  @P0 BRA `(.L_x_291) ;  /* 0x0000000000040947 */ /* 0x001fea0003800000 */
[----:B------:R-:W-:Y:S01]  /*c0a0*/  BPT.TRAP 0x1 ;  /* 0x000000040000795c */ /* 0x000fe20000300000 */
.L_x_291:
[C-C-:B------:R-:W-:Y:S01]  /*c0b0*/  IMAD R8, R9.reuse, 0x1000, R22.reuse ;  /* 0x0000100009087824 */ /* 0x140fe200078e0216 */
[----:B------:R-:W-:Y:S01]  /*c0c0*/  R2UR UR13, R22 ;  /* 0x00000000160d72ca */ /* 0x000fe200000e0000 */
[----:B------:R-:W-:Y:S01]  /*c0d0*/  IMAD R22, R9, 0x400, R22 ;  /* 0x0000040009167824 */ /* 0x000fe200078e0216 */
[----:B------:R-:W-:Y:S01]  /*c0e0*/  R2UR UR17, R21 ;  /* 0x00000000151172ca */ /* 0x000fe200000e0000 */
[----:B------:R-:W-:Y:S01]  /*c0f0*/  VIADD R6, R6, 0xffffffff ;  /* 0xffffffff06067836 */ /* 0x000fe20000000000 */
[----:B------:R-:W-:Y:S01]  /*c100*/  R2UR UR16, R8 ;  /* 0x00000000081072ca */ /* 0x000fe200000e0000 */
[----:B------:R-:W-:Y:S01]  /*c110*/  IMAD R8, R9, 0x4000, R12 ;  /* 0x0000400009087824 */ /* 0x000fe200078e020c */
[----:B------:R-:W-:Y:S01]  /*c120*/  R2UR UR8, R22 ;  /* 0x00000000160872ca */ /* 0x000fe200000e0000 */
[----:B------:R-:W-:Y:S01]  /*c130*/  UIADD3 UR14, UP0, UR34, 0xf0, URZ ;  /* 0x000000f0220e7890 */ /* 0x000fe2000ff1e03f */
[----:B------:R-:W-:Y:S01]  /*c140*/  R2UR UR20, R16 ;  /* 0x00000000101472ca */ /* 0x000fe200000e0000 */
[----:B------:R-:W-:Y:S01]  /*c150*/  UIADD3 UR22, UP1, UR34, 0x1f0, URZ ;  /* 0x000001f022167890 */ /* 0x000fe2000ff3e03f */
[----:B------:R-:W-:Y:S01]  /*c160*/  R2UR UR24, R8 ;  /* 0x00000000081872ca */ /* 0x000fe200000e0000 */
[----:B------:R-:W-:Y:S01]  /*c170*/  UIADD3 UR36, UP2, UR34, 0x2f0, URZ ;  /* 0x000002f022247890 */ /* 0x000fe2000ff5e03f */
[----:B------:R-:W-:Y:S01]  /*c180*/  R2UR UR19, R19 ;  /* 0x00000000131372ca */ /* 0x000fe200000e0000 */
[----:B------:R-:W-:Y:S01]  /*c190*/  UIADD3.X UR15, URZ, UR35, URZ, UP0, !UPT ;  /* 0x000000233f0f7290 */ /* 0x000fe200087fe43f */
[----:B------:R-:W-:Y:S01]  /*c1a0*/  R2UR UR18, R24 ;  /* 0x00000000181272ca */ /* 0x000fe200000e0000 */
[----:B------:R-:W-:Y:S01]  /*c1b0*/  UIADD3.X UR23, URZ, UR35, URZ, UP1, !UPT ;  /* 0x000000233f177290 */ /* 0x000fe20008ffe43f */
[----:B------:R-:W-:Y:S01]  /*c1c0*/  R2UR UR11, R25 ;  /* 0x00000000190b72ca */ /* 0x000fe200000e0000 */
[----:B------:R-:W-:Y:S01]  /*c1d0*/  UIADD3 UR16, UR16, 0x180, URZ ;  /* 0x0000018010107890 */ /* 0x000fe2000fffe03f */
[----:B------:R-:W-:Y:S01]  /*c1e0*/  R2UR UR26, R23 ;  /* 0x00000000171a72ca */ /* 0x000fe200000e0000 */
[----:B------:R-:W-:Y:S01]  /*c1f0*/  UIADD3 UR8, UR8, 0x32180, URZ ;  /* 0x0003218008087890 */ /* 0x000fe2000fffe03f */
[----:B------:R-:W-:Y:S01]  /*c200*/  R2UR UR27, R20 ;  /* 0x00000000141b72ca */ /* 0x000fe200000e0000 */
[----:B------:R-:W-:Y:S01]  /*c210*/  VIADD R9, R9, 0x1 ;  /* 0x0000000109097836 */ /* 0x000fe20000000000 */
[----:B------:R-:W-:Y:S01]  /*c220*/  ISETP.GT.AND P1, PT, R6, 0x1, PT ;  /* 0x000000010600780c */ /* 0x000fe20003f24270 */
[----:B------:R-:W-:Y:S01]  /*c230*/  UIADD3.X UR37, URZ, UR35, URZ, UP2, !UPT ;  /* 0x000000233f257290 */ /* 0x000fe200097fe43f */
[----:B------:R-:W-:Y:S01]  /*c240*/  VIADD R25, R25, 0x1 ;  /* 0x0000000119197836 */ /* 0x000fe20000000000 */
[----:B------:R-:W-:Y:S01]  /*c250*/  UIADD3 UR24, UR13, UR24, URZ ;  /* 0x000000180d187290 */ /* 0x000fe2000fffe03f */
[C---:B------:R-:W-:Y:S01]  /*c260*/  ISETP.NE.AND P0, PT, R9.reuse, 0xa, PT ;  /* 0x0000000a0900780c */ /* 0x040fe20003f05270 */
[----:B------:R-:W-:Y:S01]  /*c270*/  UMOV UR30, 0x0 ;  /* 0x00000000001e7882 */ /* 0x000fe20000000000 */
[----:B------:R-:W-:Y:S01]  /*c280*/  UMOV UR31, 0x10000000 ;  /* 0x10000000001f7882 */ /* 0x000fe20000000000 */
[----:B------:R-:W-:Y:S01]  /*c290*/  UMOV UR9, UR17 ;  /* 0x0000001100097c82 */ /* 0x000fe20008000000 */
[----:B------:R-:W-:Y:S01]  /*c2a0*/  UMOV UR12, UR20 ;  /* 0x00000014000c7c82 */ /* 0x000fe20008000000 */
[----:B------:R-:W-:Y:S01]  /*c2b0*/  UMOV UR10, UR19 ;  /* 0x00000013000a7c82 */ /* 0x000fe20008000000 */
[----:B------:R0:W-:Y:S01]  /*c2c0*/  UTMALDG.3D [UR16], [UR14], desc[UR30] ;  /* 0x00001e100e0075b4 */ /* 0x0001e20008011000 */
[----:B------:R-:W-:Y:S01]  /*c2d0*/  UMOV UR13, 0x30000 ;  /* 0x00030000000d7882 */ /* 0x000fe20000000000 */
[----:B------:R-:W-:Y:S01]  /*c2e0*/  UMOV UR25, UR17 ;  /* 0x0000001100197c82 */ /* 0x000fe20008000000 */
[----:B------:R-:W-:Y:S01]  /*c2f0*/  UMOV UR28, UR20 ;  /* 0x00000014001c7c82 */ /* 0x000fe20008000000 */
[----:B------:R-:W-:Y:S01]  /*c300*/  SEL R8, RZ, 0x1, P0 ;  /* 0x00000001ff087807 */ /* 0x000fe20000000000 */
[----:B------:R-:W-:Y:S01]  /*c310*/  VIADD R24, R24, 0x20 ;  /* 0x0000002018187836 */ /* 0x000fe20000000000 */
[----:B------:R-:W-:Y:S01]  /*c320*/  SEL R9, R9, RZ, P0 ;  /* 0x000000ff09097207 */ /* 0x000fe20000000000 */
[----:B------:R-:W-:Y:S01]  /*c330*/  VIADD R23, R23, 0x40 ;  /* 0x0000004017177836 */ /* 0x000fe20000000000 */
[----:B------:R0:W-:Y:S01]  /*c340*/  UTMALDG.3D [UR8], [UR22], desc[UR30] ;  /* 0x00001e08160075b4 */ /* 0x0001e20008011000 */
[----:B------:R-:W-:Y:S01]  /*c350*/  LOP3.LUT R7, R7, R8, RZ, 0x3c, !PT ;  /* 0x0000000807077212 */ /* 0x000fe200078e3cff */
[----:B------:R0:W-:Y:S02]  /*c360*/  UTMALDG.3D.MULTICAST [UR24], [UR36], UR13, desc[UR30] ;  /* 0x00001e18240073b4 */ /* 0x0001e4000801180d */
[----:B0-----:R-:W-:Y:S05]  /*c370*/  @P1 BRA `(.L_x_292) ;  /* 0xfffffffc00141947 */ /* 0x001fea000383ffff */
.L_x_289:
[----:B------:R-:W-:Y:S05]  /*c380*/  BSYNC B1 ;  /* 0x0000000000017941 */ /* 0x000fea0003800000 */
.L_x_288:
[----:B------:R-:W-:Y:S01]  /*c390*/  LOP3.LUT P1, RZ, R14, 0xff, RZ, 0xc0, !PT ;  /* 0x000000ff0eff7812 */ /* 0x000fe2000782c0ff */
[C---:B------:R-:W-:Y:S01]  /*c3a0*/  IMAD.IADD R17, R10.reuse, 0x1, R17 ;  /* 0x000000010a117824 */ /* 0x040fe200078e0211 */
[----:B------:R-:W-:Y:S01]  /*c3b0*/  ULDC.64 UR8, c[0x0][0x750] ;  /* 0x0001d40000087ab9 */ /* 0x000fe20000000a00 */
[C---:B------:R-:W-:Y:S01]  /*c3c0*/  ISETP.GE.U32.AND P2, PT, R10.reuse, 0xa, PT ;  /* 0x0000000a0a00780c */ /* 0x040fe20003f46070 */
[----:B------:R-:W-:Y:S01]  /*c3d0*/  BSSY B1, `(.L_x_293) ;  /* 0x000006a000017945 */ /* 0x000fe20003800000 */
[----:B------:R-:W-:Y:S01]  /*c3e0*/  IMAD.MOV.U32 R16, RZ, RZ, -0x1 ;  /* 0xffffffffff107424 */ /* 0x000fe200078e00ff */
[----:B------:R-:W-:Y:S02]  /*c3f0*/  ISETP.GT.U32.AND P0, PT, R17, 0x9, PT ;  /* 0x000000091100780c */ /* 0x000fe40003f04070 */
[----:B------:R-:W-:Y:S02]  /*c400*/  PRMT R14, RZ, 0x7610, R14 ;  /* 0x00007610ff0e7816 */ /* 0x000fe4000000000e */
[----:B------:R-:W-:-:S03]  /*c410*/  ISETP.LT.U32.AND P0, PT, R10, 0xa, P0 ;  /* 0x0000000a0a00780c */ /* 0x000fc60000701070 */
[----:B------:R-:W0:Y:S01]  /*c420*/  @P1 S2R R7, SR_CgaCtaId ;  /* 0x0000000000071919 */ /* 0x000e220000008800 */
[----:B------:R-:W-:-:S04]  /*c430*/  @P1 MOV R6, 0x400 ;  /* 0x0000040000061802 */ /* 0x000fc80000000f00 */
[----:B0-----:R-:W-:Y:S01]  /*c440*/  @P1 LEA R8, R7, R6, 0x18 ;  /* 0x0000000607081211 */ /* 0x001fe200078ec0ff */
[----:B------:R-:W-:Y:S01]  /*c450*/  IMAD.WIDE.U32 R6, R17, -0x33333333, RZ ;  /* 0xcccccccd11067825 */ /* 0x000fe200078e00ff */
[----:B------:R-:W-:Y:S02]  /*c460*/  SEL R6, RZ, 0x1, !P0 ;  /* 0x00000001ff067807 */ /* 0x000fe40004000000 */
[----:B------:R0:W-:Y:S01]  /*c470*/  @P1 SYNCS.ARRIVE.TRANS64.A1T0 RZ, [R8+URZ+0xb8], RZ ;  /* 0x0000b8ff08ff19a7 */ /* 0x0001e2000810003f */
[----:B------:R-:W-:Y:S02]  /*c480*/  IADD3 R2, P1, R2, UR32, RZ ;  /* 0x0000002002027c10 */ /* 0x000fe4000ff3e0ff */
[----:B------:R-:W-:Y:S01]  /*c490*/  LOP3.LUT R5, R5, R6, RZ, 0x3c, !PT ;  /* 0x0000000605057212 */ /* 0x000fe200078e3cff */
[----:B------:R-:W-:Y:S01]  /*c4a0*/  IMAD.MOV.U32 R6, RZ, RZ, -0x1 ;  /* 0xffffffffff067424 */ /* 0x000fe200078e00ff */
[----:B------:R-:W-:Y:S02]  /*c4b0*/  IADD3.X R3, R3, UR7, RZ, P1, !PT ;  /* 0x0000000703037c10 */ /* 0x000fe40008ffe4ff */
[----:B------:R-:W-:-:S02]  /*c4c0*/  ISETP.GE.U32.AND P0, PT, R2, UR8, PT ;  /* 0x0000000802007c0c */ /* 0x000fc4000bf06070 */
[----:B0-----:R-:W-:Y:S01]  /*c4d0*/  SHF.R.U32.HI R8, RZ, 0x3, R7 ;  /* 0x00000003ff087819 */ /* 0x001fe20000011607 */
[----:B------:R-:W-:Y:S01]  /*c4e0*/  IMAD.MOV.U32 R7, RZ, RZ, -0x1 ;  /* 0xffffffffff077424 */ /* 0x000fe200078e00ff */
[----:B------:R-:W-:Y:S02]  /*c4f0*/  ISETP.GE.U32.AND.EX P0, PT, R3, UR9, PT, P0 ;  /* 0x0000000903007c0c */ /* 0x000fe4000bf06100 */
[--C-:B------:R-:W-:Y:S01]  /*c500*/  @P2 LOP3.LUT R5, R5, 0x1, R8.reuse, 0x78, !PT ;  /* 0x0000000105052812 */ /* 0x100fe200078e7808 */
[----:B------:R-:W-:Y:S01]  /*c510*/  IMAD R17, R8, -0xa, R17 ;  /* 0xfffffff608117824 */ /* 0x000fe200078e0211 */
[----:B------:R-:W-:-:S09]  /*c520*/  PRMT R8, RZ, 0x7610, R8 ;  /* 0x00007610ff087816 */ /* 0x000fd20000000008 */
[----:B------:R-:W-:Y:S05]  /*c530*/  @P0 BRA `(.L_x_294) ;  /* 0x00000004004c0947 */ /* 0x000fea0003800000 */
[----:B------:R-:W0:Y:S01]  /*c540*/  S2R R18, SR_CTAID.X ;  /* 0x0000000000127919 */ /* 0x000e220000002500 */
[----:B------:R-:W-:Y:S01]  /*c550*/  ULDC.64 UR8, c[0x0][0x728] ;  /* 0x0001ca0000087ab9 */ /* 0x000fe20000000a00 */
[----:B------:R-:W-:Y:S01]  /*c560*/  ULDC UR11, c[0x0][0x730] ;  /* 0x0001cc00000b7ab9 */ /* 0x000fe20000000800 */
[----:B------:R-:W-:Y:S01]  /*c570*/  ISETP.NE.U32.AND P0, PT, RZ, UR8, PT ;  /* 0x00000008ff007c0c */ /* 0x000fe2000bf05070 */
[----:B------:R-:W1:Y:S01]  /*c580*/  S2R R19, SR_CTAID.Y ;  /* 0x0000000000137919 */ /* 0x000e620000002600 */
[----:B------:R-:W-:Y:S01]  /*c590*/  ULDC UR12, c[0x0][0x150] ;  /* 0x00005400000c7ab9 */ /* 0x000fe20000000800 */
[----:B------:R-:W-:Y:S01]  /*c5a0*/  IMAD.MOV.U32 R6, RZ, RZ, R2 ;  /* 0x000000ffff067224 */ /* 0x000fe200078e0002 */
[----:B------:R-:W-:Y:S01]  /*c5b0*/  ISETP.NE.AND.EX P0, PT, RZ, UR9, PT, P0 ;  /* 0x00000009ff007c0c */ /* 0x000fe2000bf05300 */
[----:B------:R-:W-:Y:S01]  /*c5c0*/  IMAD.MOV.U32 R7, RZ, RZ, R3 ;  /* 0x000000ffff077224 */ /* 0x000fe200078e0003 */
[----:B0-----:R-:W-:-:S11]  /*c5d0*/  I2FP.F32.U32 R20, R18 ;  /* 0x0000001200147245 */ /* 0x001fd60000201000 */
[----:B------:R-:W-:Y:S05]  /*c5e0*/  @!P0 BRA `(.L_x_295) ;  /* 0x0000000000288947 */ /* 0x000fea0003800000 */
[----:B------:R-:W-:Y:S02]  /*c5f0*/  ULDC UR10, c[0x0][0x734] ;  /* 0x0001cd00000a7ab9 */ /* 0x000fe40000000800 */
[----:B------:R-:W-:-:S05]  /*c600*/  IADD3 R7, P0, R2, UR10, RZ ;  /* 0x0000000a02077c10 */ /* 0x000fca000ff1e0ff */
[----:B------:R-:W-:-:S04]  /*c610*/  IMAD.X R21, RZ, RZ, R3, P0 ;  /* 0x000000ffff157224 */ /* 0x000fc800000e0603 */
[----:B------:R-:W-:-:S04]  /*c620*/  IMAD.WIDE.U32 R8, R21, UR8, RZ ;  /* 0x0000000815087c25 */ /* 0x000fc8000f8e00ff */
[----:B------:R-:W-:-:S04]  /*c630*/  IMAD.WIDE.U32 R8, P0, R7, UR9, R8 ;  /* 0x0000000907087c25 */ /* 0x000fc8000f800008 */
[----:B------:R-:W-:-:S04]  /*c640*/  IMAD.WIDE.U32 R6, R7, UR8, RZ ;  /* 0x0000000807067c25 */ /* 0x000fc8000f8e00ff */
[----:B------:R-:W-:Y:S01]  /*c650*/  IMAD.MOV.U32 R6, RZ, RZ, R9 ;  /* 0x000000ffff067224 */ /* 0x000fe200078e0009 */
[----:B------:R-:W-:Y:S01]  /*c660*/  IADD3 RZ, P1, R7, R8, RZ ;  /* 0x0000000807ff7210 */ /* 0x000fe20007f3e0ff */
[----:B------:R-:W-:-:S04]  /*c670*/  IMAD.X R7, RZ, RZ, RZ, P0 ;  /* 0x000000ffff077224 */ /* 0x000fc800000e06ff */
[----:B------:R-:W-:-:S08]  /*c680*/  IMAD.WIDE.U32.X R6, R21, UR9, R6, P1 ;  /* 0x0000000915067c25 */ /* 0x000fd000088e0406 */
.L_x_295:
[--C-:B------:R-:W-:Y:S01]  /*c690*/  SHF.R.U64 R16, R6, UR11, R7.reuse ;  /* 0x0000000b06107c19 */ /* 0x100fe20008001207 */
[----:B------:R-:W-:Y:S01]  /*c6a0*/  FMUL R20, R20, UR12 ;  /* 0x0000000c14147c20 */ /* 0x000fe20008400000 */
[----:B------:R-:W0:Y:S01]  /*c6b0*/  LDC R21, c[0x0][0x144] ;  /* 0x00005100ff157b82 */ /* 0x000e220000000800 */
[----:B-1----:R-:W-:Y:S01]  /*c6c0*/  I2FP.F32.U32 R8, R19 ;  /* 0x0000001300087245 */ /* 0x002fe20000201000 */
[----:B------:R-:W-:Y:S01]  /*c6d0*/  ULDC UR10, c[0x0][0x154] ;  /* 0x00005500000a7ab9 */ /* 0x000fe20000000800 */
[----:B------:R-:W-:Y:S01]  /*c6e0*/  SHF.R.U32.HI R6, RZ, UR11, R7 ;  /* 0x0000000bff067c19 */ /* 0x000fe20008011607 */
[----:B------:R-:W-:Y:S01]  /*c6f0*/  ULDC.64 UR8, c[0x0][0x720] ;  /* 0x0001c80000087ab9 */ /* 0x000fe20000000a00 */
[----:B------:R-:W-:Y:S01]  /*c700*/  IADD3 R7, P0, RZ, -R16, RZ ;  /* 0x80000010ff077210 */ /* 0x000fe20007f1e0ff */
[----:B------:R-:W1:Y:S01]  /*c710*/  F2I.U32.TRUNC.NTZ R20, R20 ;  /* 0x0000001400147305 */ /* 0x000e62000020f000 */
[----:B------:R-:W-:Y:S01]  /*c720*/  FMUL R8, R8, UR10 ;  /* 0x0000000a08087c20 */ /* 0x000fe20008400000 */
[----:B------:R-:W2:Y:S01]  /*c730*/  LDC R22, c[0x0][0x148] ;  /* 0x00005200ff167b82 */ /* 0x000ea20000000800 */
[----:B------:R-:W-:Y:S01]  /*c740*/  ULDC.64 UR10, c[0x0][0x740] ;  /* 0x0001d000000a7ab9 */ /* 0x000fe20000000a00 */
[----:B------:R-:W-:Y:S01]  /*c750*/  IMAD.X R6, RZ, RZ, ~R6, P0 ;  /* 0x000000ffff067224 */ /* 0x000fe200000e0e06 */
[----:B------:R-:W-:-:S03]  /*c760*/  ISETP.NE.U32.AND P0, PT, RZ, UR10, PT ;  /* 0x0000000aff007c0c */ /* 0x000fc6000bf05070 */
[----:B------:R-:W-:Y:S01]  /*c770*/  IMAD R6, R6, UR8, RZ ;  /* 0x0000000806067c24 */ /* 0x000fe2000f8e02ff */
[----:B------:R-:W3:Y:S01]  /*c780*/  F2I.U32.TRUNC.NTZ R8, R8 ;  /* 0x0000000800087305 */ /* 0x000ee2000020f000 */
[----:B------:R-:W-:Y:S02]  /*c790*/  ISETP.NE.AND.EX P0, PT, RZ, UR11, PT, P0 ;  /* 0x0000000bff007c0c */ /* 0x000fe4000bf05300 */
[C---:B------:R-:W-:Y:S02]  /*c7a0*/  IMAD R9, R7.reuse, UR9, R6 ;  /* 0x0000000907097c24 */ /* 0x040fe4000f8e0206 */
[----:B------:R-:W-:Y:S01]  /*c7b0*/  IMAD.WIDE.U32 R6, R7, UR8, R2 ;  /* 0x0000000807067c25 */ /* 0x000fe2000f8e0002 */
[----:B------:R-:W-:-:S03]  /*c7c0*/  ULDC UR8, c[0x0][0x718] ;  /* 0x0001c60000087ab9 */ /* 0x000fc60000000800 */
[----:B-1----:R-:W-:Y:S02]  /*c7d0*/  IMAD.MOV R20, RZ, RZ, -R20 ;  /* 0x000000ffff147224 */ /* 0x002fe400078e0a14 */
[----:B------:R-:W-:Y:S02]  /*c7e0*/  IMAD.IADD R7, R7, 0x1, R9 ;  /* 0x0000000107077824 */ /* 0x000fe400078e0209 */
[----:B0-----:R-:W-:-:S03]  /*c7f0*/  IMAD R18, R21, R20, R18 ;  /* 0x0000001415127224 */ /* 0x001fc600078e0212 */
[--C-:B------:R-:W-:Y:S01]  /*c800*/  SHF.R.U64 R20, R6, UR8, R7.reuse ;  /* 0x0000000806147c19 */ /* 0x100fe20008001207 */
[----:B---3--:R-:W-:Y:S01]  /*c810*/  IMAD.MOV R6, RZ, RZ, -R8 ;  /* 0x000000ffff067224 */ /* 0x008fe200078e0a08 */
[----:B------:R-:W-:Y:S01]  /*c820*/  SHF.R.U32.HI R7, RZ, UR8, R7 ;  /* 0x00000008ff077c19 */ /* 0x000fe20008011607 */
[----:B------:R-:W-:Y:S02]  /*c830*/  ULDC UR8, c[0x0][0x708] ;  /* 0x0001c20000087ab9 */ /* 0x000fe40000000800 */
[----:B--2---:R-:W-:Y:S01]  /*c840*/  @P3 IMAD R18, R22, R6, R19 ;  /* 0x0000000616123224 */ /* 0x004fe200078e0213 */
[--C-:B------:R-:W-:Y:S02]  /*c850*/  SHF.R.U64 R22, R20, UR8, R7.reuse ;  /* 0x0000000814167c19 */ /* 0x100fe40008001207 */
[----:B------:R-:W-:Y:S01]  /*c860*/  SHF.R.U32.HI R7, RZ, UR8, R7 ;  /* 0x00000008ff077c19 */ /* 0x000fe20008011607 */
[----:B------:R-:W-:-:S03]  /*c870*/  ULDC UR8, c[0x0][0x758] ;  /* 0x0001d60000087ab9 */ /* 0x000fc60000000800 */
[--C-:B------:R-:W-:Y:S02]  /*c880*/  SHF.R.U64 R19, R22, UR8, R7.reuse ;  /* 0x0000000816137c19 */ /* 0x100fe40008001207 */
[----:B------:R-:W-:-:S03]  /*c890*/  SHF.R.U32.HI R21, RZ, UR8, R7 ;  /* 0x00000008ff157c19 */ /* 0x000fc60008011607 */
[----:B------:R-:W-:Y:S02]  /*c8a0*/  IMAD.MOV.U32 R8, RZ, RZ, R19 ;  /* 0x000000ffff087224 */ /* 0x000fe400078e0013 */
[----:B------:R-:W-:Y:S01]  /*c8b0*/  IMAD.MOV.U32 R7, RZ, RZ, R21 ;  /* 0x000000ffff077224 */ /* 0x000fe200078e0015 */
[----:B------:R-:W-:Y:S06]  /*c8c0*/  @!P0 BRA `(.L_x_296) ;  /* 0x00000000002c8947 */ /* 0x000fec0003800000 */
        /* <DEDUP_REMOVED lines=9> */
[----:B------:R-:W-:-:S04]  /*c960*/  IMAD.WIDE.U32.X R6, R21, UR11, R6, P1 ;  /* 0x0000000b15067c25 */ /* 0x000fc800088e0406 */
[----:B------:R-:W-:-:S07]  /*c970*/  IMAD.MOV.U32 R8, RZ, RZ, R6 ;  /* 0x000000ffff087224 */ /* 0x000fce00078e0006 */
.L_x_296:
[----:B------:R-:W-:Y:S01]  /*c980*/  ULDC UR8, c[0x0][0x748] ;  /* 0x0001d20000087ab9 */ /* 0x000fe20000000800 */
[----:B------:R-:W-:Y:S01]  /*c990*/  LOP3.LUT R6, R22, UR6, RZ, 0xc0, !PT ;  /* 0x0000000616067c12 */ /* 0x000fe2000f8ec0ff */
[----:B------:R-:W-:Y:S01]  /*c9a0*/  ULDC UR9, c[0x0][0x710] ;  /* 0x0001c40000097ab9 */ /* 0x000fe20000000800 */
[----:B------:R-:W-:Y:S01]  /*c9b0*/  SHF.R.U64 R7, R8, UR8, R7 ;  /* 0x0000000808077c19 */ /* 0x000fe20008001207 */
[----:B------:R-:W-:Y:S01]  /*c9c0*/  ULDC UR8, c[0x0][0x738] ;  /* 0x0001ce0000087ab9 */ /* 0x000fe20000000800 */
[----:B------:R-:W-:-:S03]  /*c9d0*/  LOP3.LUT R20, R20, UR4, RZ, 0xc0, !PT ;  /* 0x0000000414147c12 */ /* 0x000fc6000f8ec0ff */
[----:B------:R-:W-:Y:S02]  /*c9e0*/  IMAD.MOV R8, RZ, RZ, -R7 ;  /* 0x000000ffff087224 */ /* 0x000fe400078e0a07 */
[----:B------:R-:W-:Y:S02]  /*c9f0*/  IMAD R7, R7, UR5, R6 ;  /* 0x0000000507077c24 */ /* 0x000fe4000f8e0206 */
[----:B------:R-:W-:Y:S01]  /*ca00*/  IMAD R19, R8, UR8, R19 ;  /* 0x0000000808137c24 */ /* 0x000fe2000f8e0213 */
[----:B------:R-:W-:Y:S01]  /*ca10*/  ULDC UR8, c[0x0][0x700] ;  /* 0x0001c00000087ab9 */ /* 0x000fe20000000800 */
[----:B------:R-:W-:Y:S02]  /*ca20*/  IMAD R18, R7, UR9, R18 ;  /* 0x0000000907127c24 */ /* 0x000fe4000f8e0212 */
[----:B------:R-:W-:Y:S02]  /*ca30*/  IMAD R19, R19, UR8, R20 ;  /* 0x0000000813137c24 */ /* 0x000fe4000f8e0214 */
[----:B------:R-:W-:-:S03]  /*ca40*/  IMAD.MOV.U32 R8, RZ, RZ, 0x1 ;  /* 0x00000001ff087424 */ /* 0x000fc600078e00ff */
[----:B------:R-:W-:Y:S02]  /*ca50*/  SEL R6, R19, R18, !P3 ;  /* 0x0000001213067207 */ /* 0x000fe40005800000 */
[----:B------:R-:W-:-:S07]  /*ca60*/  SEL R7, R18, R19, !P3 ;  /* 0x0000001312077207 */ /* 0x000fce0005800000 */
.L_x_294:
[----:B------:R-:W-:Y:S05]  /*ca70*/  BSYNC B1 ;  /* 0x0000000000017941 */ /* 0x000fea0003800000 */
.L_x_293:
[----:B------:R-:W-:-:S13]  /*ca80*/  LOP3.LUT P0, RZ, R8, 0xff, RZ, 0xc0, !PT ;  /* 0x000000ff08ff7812 */ /* 0x000fda000780c0ff */
[----:B------:R-:W-:Y:S05]  /*ca90*/  @P0 BRA `(.L_x_297) ;  /* 0xfffffff400140947 */ /* 0x000fea000383ffff */
[----:B------:R-:W-:Y:S05]  /*caa0*/  BSYNC B0 ;  /* 0x0000000000007941 */ /* 0x000fea0003800000 */
.L_x_286:
[----:B------:R-:W-:-:S03]  /*cab0*/  UMOV UR8, 0xffffffff ;  /* 0xffffffff00087882 */ /* 0x000fc60000000000 */
[----:B------:R-:W-:Y:S05]  /*cac0*/  BRA.DIV UR8, `(.L_x_298) ;  /* 0x0000000608dc7947 */ /* 0x000fea000b800000 */
[----:B------:R-:W-:-:S13]  /*cad0*/  ELECT P0, URZ, PT ;  /* 0x00000000003f782f */ /* 0x000fda0003800000 */
.L_x_318:
[----:B------:R-:W-:Y:S04]  /*cae0*/  BSSY B0, `(.L_x_299) ;  /* 0x0000061000007945 */ /* 0x000fe80003800000 */
[----:B------:R-:W-:Y:S05]  /*caf0*/  @!P0 BRA `(.L_x_300) ;  /* 0x00000004007c8947 */ /* 0x000fea0003800000 */
[----:B------:R-:W-:-:S04]  /*cb00*/  LOP3.LUT R4, R4, 0x2, RZ, 0xfc, !PT ;  /* 0x0000000204047812 */ /* 0x000fc800078efcff */
[----:B------:R-:W-:-:S13]  /*cb10*/  ISETP.NE.AND P0, PT, R4, 0x3, PT ;  /* 0x000000030400780c */ /* 0x000fda0003f05270 */
[----:B------:R-:W-:Y:S05]  /*cb20*/  @!P0 BRA `(.L_x_301) ;  /* 0x0000000000048947 */ /* 0x000fea0003800000 */
[----:B------:R-:W-:Y:S01]  /*cb30*/  BPT.TRAP 0x1 ;  /* 0x000000040000795c */ /* 0x000fe20000300000 */
.L_x_301:
[----:B------:R-:W0:Y:S01]  /*cb40*/  S2R R3, SR_CgaCtaId ;  /* 0x0000000000037919 */ /* 0x000e220000008800 */
[----:B------:R-:W-:-:S04]  /*cb50*/  MOV R0, 0x400 ;  /* 0x0000040000007802 */ /* 0x000fc80000000f00 */
[----:B0-----:R-:W-:Y:S02]  /*cb60*/  LEA R0, R3, R0, 0x18 ;  /* 0x0000000003007211 */ /* 0x001fe400078ec0ff */
[----:B------:R-:W-:-:S03]  /*cb70*/  SHF.L.U32 R3, R5, 0x1f, RZ ;  /* 0x0000001f05037819 */ /* 0x000fc600000006ff */
[----:B------:R-:W-:-:S04]  /*cb80*/  VIADD R0, R0, 0x50 ;  /* 0x0000005000007836 */ /* 0x000fc80000000000 */
[C---:B------:R-:W-:Y:S02]  /*cb90*/  IMAD R6, R17.reuse, 0x8, R0 ;  /* 0x0000000811067824 */ /* 0x040fe400078e0200 */
[----:B------:R-:W-:Y:S02]  /*cba0*/  VIADD R17, R17, 0x1 ;  /* 0x0000000111117836 */ /* 0x000fe40000000000 */
[----:B------:R-:W0:Y:S03]  /*cbb0*/  SYNCS.PHASECHK.TRANS64.TRYWAIT P0, [R6+URZ], R3 ;  /* 0x00000003060075a7 */ /* 0x000e26000800017f */
[----:B------:R-:W-:-:S04]  /*cbc0*/  ISETP.NE.AND P1, PT, R17, 0xa, PT ;  /* 0x0000000a1100780c */ /* 0x000fc80003f25270 */
[----:B------:R-:W-:Y:S02]  /*cbd0*/  SEL R2, RZ, 0x1, P1 ;  /* 0x00000001ff027807 */ /* 0x000fe40000800000 */
[----:B------:R-:W-:Y:S02]  /*cbe0*/  SEL R17, R17, RZ, P1 ;  /* 0x000000ff11117207 */ /* 0x000fe40000800000 */
[----:B------:R-:W-:-:S03]  /*cbf0*/  LOP3.LUT R8, R5, R2, RZ, 0x3c, !PT ;  /* 0x0000000205087212 */ /* 0x000fc600078e3cff */
[----:B------:R-:W-:Y:S01]  /*cc00*/  IMAD R7, R17, 0x8, R0 ;  /* 0x0000000811077824 */ /* 0x000fe200078e0200 */
[----:B------:R-:W-:Y:S01]  /*cc10*/  SHF.L.U32 R4, R8, 0x1f, RZ ;  /* 0x0000001f08047819 */ /* 0x000fe200000006ff */
[----:B0-----:R-:W-:Y:S06]  /*cc20*/  @!P0 BRA `(.L_x_302) ;  /* 0x0000000400a48947 */ /* 0x001fec0003800000 */
.L_x_319:
[----:B------:R-:W1:Y:S01]  /*cc30*/  SYNCS.PHASECHK.TRANS64.TRYWAIT P0, [R7+URZ], R4 ;  /* 0x00000004070075a7 */ /* 0x000e62000800017f */
[----:B------:R-:W-:-:S05]  /*cc40*/  VIADD R2, R17, 0x1 ;  /* 0x0000000111027836 */ /* 0x000fca0000000000 */
[----:B------:R-:W-:-:S04]  /*cc50*/  ISETP.NE.AND P1, PT, R2, 0xa, PT ;  /* 0x0000000a0200780c */ /* 0x000fc80003f25270 */
[----:B0-----:R-:W-:Y:S02]  /*cc60*/  SEL R3, RZ, 0x1, P1 ;  /* 0x00000001ff037807 */ /* 0x001fe40000800000 */
[----:B------:R-:W-:Y:S02]  /*cc70*/  SEL R9, R2, RZ, P1 ;  /* 0x000000ff02097207 */ /* 0x000fe40000800000 */
[----:B------:R-:W-:-:S03]  /*cc80*/  LOP3.LUT R8, R8, R3, RZ, 0x3c, !PT ;  /* 0x0000000308087212 */ /* 0x000fc600078e3cff */
[----:B------:R-:W-:Y:S01]  /*cc90*/  IMAD R6, R9, 0x8, R0 ;  /* 0x0000000809067824 */ /* 0x000fe200078e0200 */
[----:B------:R-:W-:Y:S01]  /*cca0*/  SHF.L.U32 R5, R8, 0x1f, RZ ;  /* 0x0000001f08057819 */ /* 0x000fe200000006ff */
[----:B-1----:R-:W-:Y:S06]  /*ccb0*/  @!P0 BRA `(.L_x_303) ;  /* 0x0000000400948947 */ /* 0x002fec0003800000 */
.L_x_320:
[----:B------:R-:W1:Y:S01]  /*ccc0*/  SYNCS.PHASECHK.TRANS64.TRYWAIT P0, [R6+URZ], R5 ;  /* 0x00000005060075a7 */ /* 0x000e62000800017f */
[----:B------:R-:W-:-:S05]  /*ccd0*/  VIADD R2, R9, 0x1 ;  /* 0x0000000109027836 */ /* 0x000fca0000000000 */
[----:B------:R-:W-:-:S04]  /*cce0*/  ISETP.NE.AND P1, PT, R2, 0xa, PT ;  /* 0x0000000a0200780c */ /* 0x000fc80003f25270 */
[----:B------:R-:W-:Y:S02]  /*ccf0*/  SEL R3, RZ, 0x1, P1 ;  /* 0x00000001ff037807 */ /* 0x000fe40000800000 */
[----:B0-----:R-:W-:Y:S02]  /*cd00*/  SEL R7, R2, RZ, P1 ;  /* 0x000000ff02077207 */ /* 0x001fe40000800000 */
[----:B------:R-:W-:-:S03]  /*cd10*/  LOP3.LUT R8, R8, R3, RZ, 0x3c, !PT ;  /* 0x0000000308087212 */ /* 0x000fc600078e3cff */
[----:B------:R-:W-:Y:S01]  /*cd20*/  IMAD R9, R7, 0x8, R0 ;  /* 0x0000000807097824 */ /* 0x000fe200078e0200 */
[----:B------:R-:W-:Y:S01]  /*cd30*/  SHF.L.U32 R4, R8, 0x1f, RZ ;  /* 0x0000001f08047819 */ /* 0x000fe200000006ff */
[----:B-1----:R-:W-:Y:S06]  /*cd40*/  @!P0 BRA `(.L_x_304) ;  /* 0x0000000400848947 */ /* 0x002fec0003800000 */
.L_x_321:
[----:B------:R-:W1:Y:S01]  /*cd50*/  SYNCS.PHASECHK.TRANS64.TRYWAIT P0, [R9+URZ], R4 ;  /* 0x00000004090075a7 */ /* 0x000e62000800017f */
[----:B------:R-:W-:-:S05]  /*cd60*/  VIADD R2, R7, 0x1 ;  /* 0x0000000107027836 */ /* 0x000fca0000000000 */
[----:B------:R-:W-:-:S04]  /*cd70*/  ISETP.NE.AND P1, PT, R2, 0xa, PT ;  /* 0x0000000a0200780c */ /* 0x000fc80003f25270 */
[----:B------:R-:W-:Y:S02]  /*cd80*/  SEL R3, RZ, 0x1, P1 ;  /* 0x00000001ff037807 */ /* 0x000fe40000800000 */
[----:B------:R-:W-:Y:S02]  /*cd90*/  SEL R7, R2, RZ, P1 ;  /* 0x000000ff02077207 */ /* 0x000fe40000800000 */
[----:B------:R-:W-:-:S03]  /*cda0*/  LOP3.LUT R8, R8, R3, RZ, 0x3c, !PT ;  /* 0x0000000308087212 */ /* 0x000fc600078e3cff */
[----:B0-----:R-:W-:Y:S01]  /*cdb0*/  IMAD R6, R7, 0x8, R0 ;  /* 0x0000000807067824 */ /* 0x001fe200078e0200 */
[----:B------:R-:W-:Y:S01]  /*cdc0*/  SHF.L.U32 R5, R8, 0x1f, RZ ;  /* 0x0000001f08057819 */ /* 0x000fe200000006ff */
[----:B-1----:R-:W-:Y:S06]  /*cdd0*/  @!P0 BRA `(.L_x_305) ;  /* 0x0000000400748947 */ /* 0x002fec0003800000 */
.L_x_322:
        /* <DEDUP_REMOVED lines=9> */
.L_x_323:
        /* <DEDUP_REMOVED lines=9> */
.L_x_324:
        /* <DEDUP_REMOVED lines=9> */
.L_x_325:
        /* <DEDUP_REMOVED lines=9> */
.L_x_326:
[----:B------:R-:W1:Y:S01]  /*d020*/  SYNCS.PHASECHK.TRANS64.TRYWAIT P0, [R6+URZ], R5 ;  /* 0x00000005060075a7 */ /* 0x000e62000800017f */
[----:B------:R-:W-:-:S05]  /*d030*/  VIADD R2, R7, 0x1 ;  /* 0x0000000107027836 */ /* 0x000fca0000000000 */
[----:B------:R-:W-:-:S04]  /*d040*/  ISETP.NE.AND P1, PT, R2, 0xa, PT ;  /* 0x0000000a0200780c */ /* 0x000fc80003f25270 */
[----:B0-----:R-:W-:Y:S02]  /*d050*/  SEL R4, RZ, 0x1, P1 ;  /* 0x00000001ff047807 */ /* 0x001fe40000800000 */
[----:B------:R-:W-:Y:S02]  /*d060*/  SEL R3, R2, RZ, P1 ;  /* 0x000000ff02037207 */ /* 0x000fe40000800000 */
[----:B------:R-:W-:Y:S01]  /*d070*/  LOP3.LUT R4, R11, R4, RZ, 0x3c, !PT ;  /* 0x000000040b047212 */ /* 0x000fe200078e3cff */
[----:B-1----:R-:W-:Y:S06]  /*d080*/  @!P0 BRA `(.L_x_310) ;  /* 0x00000004002c8947 */ /* 0x002fec0003800000 */
.L_x_327:
[----:B------:R-:W-:Y:S01]  /*d090*/  IMAD R3, R3, 0x8, R0 ;  /* 0x0000000803037824 */ /* 0x000fe200078e0200 */
[----:B------:R-:W-:-:S07]  /*d0a0*/  SHF.L.U32 R0, R4, 0x1f, RZ ;  /* 0x0000001f04007819 */ /* 0x000fce00000006ff */
.L_x_311:
[----:B-1----:R1:W2:Y:S02]  /*d0b0*/  SYNCS.PHASECHK.TRANS64.TRYWAIT P0, [R3+URZ], R0 ;  /* 0x00000000030075a7 */ /* 0x0022a4000800017f */
[----:B--2---:R-:W-:Y:S05]  /*d0c0*/  @!P0 NANOSLEEP.SYNCS 0x989680 ;  /* 0x009896800000895d */ /* 0x004fea0003900000 */
[----:B------:R-:W2:Y:S02]  /*d0d0*/  @!P0 SYNCS.PHASECHK.TRANS64 P0, [R3+URZ], R0 ;  /* 0x00000000030085a7 */ /* 0x000ea4000800007f */
[----:B--2---:R-:W-:Y:S05]  /*d0e0*/  @!P0 BRA `(.L_x_311) ;  /* 0xfffffffc00f08947 */ /* 0x004fea000383ffff */
.L_x_300:
[----:B------:R-:W-:Y:S05]  /*d0f0*/  BSYNC B0 ;  /* 0x0000000000007941 */ /* 0x000fea0003800000 */
.L_x_299:
[----:B------:R-:W-:Y:S05]  /*d100*/  EXIT ;  /* 0x000000000000794d */ /* 0x000fea0003800000 */
.L_x_22:
[----:B-1----:R-:W-:-:S04]  /*d110*/  IMAD.U32 R17, RZ, RZ, UR8 ;  /* 0x00000008ff117e24 */ /* 0x002fc8000f8e00ff */
[----:B------:R1:W4:Y:S03]  /*d120*/  SYNCS.PHASECHK.TRANS64.TRYWAIT P0, [R17+URZ], R18 ;  /* 0x00000012110075a7 */ /* 0x000326000800017f */
[----:B----4-:R-:W-:Y:S05]  /*d130*/  @!P0 NANOSLEEP.SYNCS 0x989680 ;  /* 0x009896800000895d */ /* 0x010fea0003900000 */
[----:B------:R-:W4:Y:S02]  /*d140*/  @!P0 SYNCS.PHASECHK.TRANS64 P0, [R17+URZ], R18 ;  /* 0x00000012110085a7 */ /* 0x000f24000800007f */
[----:B----4-:R-:W-:Y:S05]  /*d150*/  @!P0 BRA `(.L_x_22) ;  /* 0xfffffffc00ec8947 */ /* 0x010fea000383ffff */
[----:B------:R-:W-:Y:S05]  /*d160*/  BRA `(.L_x_21) ;  /* 0xffffff4400f87947 */ /* 0x000fea000383ffff */
.L_x_287:
[----:B------:R-:W-:Y:S01]  /*d170*/  BSSY B1, `(.L_x_312) ;  /* 0x0000006000017945 */ /* 0x000fe20003800000 */
[----:B------:R-:W-:-:S07]  /*d180*/  IMAD.MOV.U32 R8, RZ, RZ, -0x1 ;  /* 0xffffffffff087424 */ /* 0x000fce00078e00ff */
[----:B------:R-:W-:Y:S05]  /*d190*/  WARPSYNC.COLLECTIVE R8, `(.L_x_313) ;  /* 0x00000000080c7348 */ /* 0x000fea0003c00000 */
[----:B------:R-:W-:Y:S02]  /*d1a0*/  ELECT P0, UR62, PT ;  /* 0x00000000003e782f */ /* 0x000fe40003800000 */
[----:B------:R-:W-:Y:S01]  /*d1b0*/  MOV R8, UR62 ;  /* 0x0000003e00087c02 */ /* 0x000fe20008000f00 */
[----:B------:R-:W-:Y:S10]  /*d1c0*/  ENDCOLLECTIVE ;  /* 0x000000000000791b */ /* 0x000ff40003800000 */
.L_x_313:
[----:B------:R-:W-:Y:S05]  /*d1d0*/  BSYNC B1 ;  /* 0x0000000000017941 */ /* 0x000fea0003800000 */
.L_x_312:
[----:B------:R-:W-:Y:S05]  /*d1e0*/  BRA `(.L_x_314) ;  /* 0xffffffec004c7947 */ /* 0x000fea000383ffff */
.L_x_290:
[----:B0-----:R0:W1:Y:S02]  /*d1f0*/  SYNCS.PHASECHK.TRANS64.TRYWAIT P0, [R21+URZ+0x50], R8 ;  /* 0x00005008150075a7 */ /* 0x001064000800017f */
[----:B-1----:R-:W-:Y:S05]  /*d200*/  @!P0 NANOSLEEP.SYNCS 0x989680 ;  /* 0x009896800000895d */ /* 0x002fea0003900000 */
[----:B------:R-:W1:Y:S02]  /*d210*/  @!P0 SYNCS.PHASECHK.TRANS64 P0, [R21+URZ+0x50], R8 ;  /* 0x00005008150085a7 */ /* 0x000e64000800007f */
[----:B-1----:R-:W-:Y:S05]  /*d220*/  @!P0 BRA `(.L_x_290) ;  /* 0xfffffffc00f08947 */ /* 0x002fea000383ffff */
[----:B------:R-:W-:Y:S05]  /*d230*/  BRA `(.L_x_315) ;  /* 0xffffffec00887947 */ /* 0x000fea000383ffff */
.L_x_298:
[----:B------:R-:W-:Y:S01]  /*d240*/  BSSY B0, `(.L_x_316) ;  /* 0x0000006000007945 */ /* 0x000fe20003800000 */
[----:B------:R-:W-:-:S07]  /*d250*/  IMAD.MOV.U32 R8, RZ, RZ, -0x1 ;  /* 0xffffffffff087424 */ /* 0x000fce00078e00ff */
[----:B------:R-:W-:Y:S05]  /*d260*/  WARPSYNC.COLLECTIVE R8, `(.L_x_317) ;  /* 0x00000000080c7348 */ /* 0x000fea0003c00000 */
[----:B------:R-:W-:Y:S02]  /*d270*/  ELECT P0, UR62, PT ;  /* 0x00000000003e782f */ /* 0x000fe40003800000 */
[----:B------:R-:W-:Y:S01]  /*d280*/  MOV R8, UR62 ;  /* 0x0000003e00087c02 */ /* 0x000fe20008000f00 */
[----:B------:R-:W-:Y:S10]  /*d290*/  ENDCOLLECTIVE ;  /* 0x000000000000791b */ /* 0x000ff40003800000 */
.L_x_317:
[----:B------:R-:W-:Y:S05]  /*d2a0*/  BSYNC B0 ;  /* 0x0000000000007941 */ /* 0x000fea0003800000 */
.L_x_316:
[----:B------:R-:W-:Y:S05]  /*d2b0*/  BRA `(.L_x_318) ;  /* 0xfffffff800087947 */ /* 0x000fea000383ffff */
.L_x_302:
[----:B0-----:R0:W1:Y:S02]  /*d2c0*/  SYNCS.PHASECHK.TRANS64.TRYWAIT P0, [R6+URZ], R3 ;  /* 0x00000003060075a7 */ /* 0x001064000800017f */
[----:B-1----:R-:W-:Y:S05]  /*d2d0*/  @!P0 NANOSLEEP.SYNCS 0x989680 ;  /* 0x009896800000895d */ /* 0x002fea0003900000 */
[----:B------:R-:W1:Y:S02]  /*d2e0*/  @!P0 SYNCS.PHASECHK.TRANS64 P0, [R6+URZ], R3 ;  /* 0x00000003060085a7 */ /* 0x000e64000800007f */
[----:B-1----:R-:W-:Y:S05]  /*d2f0*/  @!P0 BRA `(.L_x_302) ;  /* 0xfffffffc00f08947 */ /* 0x002fea000383ffff */
[----:B------:R-:W-:Y:S05]  /*d300*/  BRA `(.L_x_319) ;  /* 0xfffffff800487947 */ /* 0x000fea000383ffff */
.L_x_303:
[----:B0-----:R0:W1:Y:S02]  /*d310*/  SYNCS.PHASECHK.TRANS64.TRYWAIT P0, [R7+URZ], R4 ;  /* 0x00000004070075a7 */ /* 0x001064000800017f */
[----:B-1----:R-:W-:Y:S05]  /*d320*/  @!P0 NANOSLEEP.SYNCS 0x989680 ;  /* 0x009896800000895d */ /* 0x002fea0003900000 */
[----:B------:R-:W1:Y:S02]  /*d330*/  @!P0 SYNCS.PHASECHK.TRANS64 P0, [R7+URZ], R4 ;  /* 0x00000004070085a7 */ /* 0x000e64000800007f */
[----:B-1----:R-:W-:Y:S05]  /*d340*/  @!P0 BRA `(.L_x_303) ;  /* 0xfffffffc00f08947 */ /* 0x002fea000383ffff */
[----:B------:R-:W-:Y:S05]  /*d350*/  BRA `(.L_x_320) ;  /* 0xfffffff800587947 */ /* 0x000fea000383ffff */
.L_x_304:
[----:B0-----:R0:W1:Y:S02]  /*d360*/  SYNCS.PHASECHK.TRANS64.TRYWAIT P0, [R6+URZ], R5 ;  /* 0x00000005060075a7 */ /* 0x001064000800017f */
[----:B-1----:R-:W-:Y:S05]  /*d370*/  @!P0 NANOSLEEP.SYNCS 0x989680 ;  /* 0x009896800000895d */ /* 0x002fea0003900000 */
[----:B------:R-:W1:Y:S02]  /*d380*/  @!P0 SYNCS.PHASECHK.TRANS64 P0, [R6+URZ], R5 ;  /* 0x00000005060085a7 */ /* 0x000e64000800007f */
[----:B-1----:R-:W-:Y:S05]  /*d390*/  @!P0 BRA `(.L_x_304) ;  /* 0xfffffffc00f08947 */ /* 0x002fea000383ffff */
[----:B------:R-:W-:Y:S05]  /*d3a0*/  BRA `(.L_x_321) ;  /* 0xfffffff800687947 */ /* 0x000fea000383ffff */
.L_x_305:
[----:B0-----:R0:W1:Y:S02]  /*d3b0*/  SYNCS.PHASECHK.TRANS64.TRYWAIT P0, [R9+URZ], R4 ;  /* 0x00000004090075a7 */ /* 0x001064000800017f */
[----:B-1----:R-:W-:Y:S05]  /*d3c0*/  @!P0 NANOSLEEP.SYNCS 0x989680 ;  /* 0x009896800000895d */ /* 0x002fea0003900000 */
[----:B------:R-:W1:Y:S02]  /*d3d0*/  @!P0 SYNCS.PHASECHK.TRANS64 P0, [R9+URZ], R4 ;  /* 0x00000004090085a7 */ /* 0x000e64000800007f */
[----:B-1----:R-:W-:Y:S05]  /*d3e0*/  @!P0 BRA `(.L_x_305) ;  /* 0xfffffffc00f08947 */ /* 0x002fea000383ffff */
[----:B------:R-:W-:Y:S05]  /*d3f0*/  BRA `(.L_x_322) ;  /* 0xfffffff800787947 */ /* 0x000fea000383ffff */
.L_x_306:
[----:B0-----:R0:W1:Y:S02]  /*d400*/  SYNCS.PHASECHK.TRANS64.TRYWAIT P0, [R6+URZ], R5 ;  /* 0x00000005060075a7 */ /* 0x001064000800017f */
[----:B-1----:R-:W-:Y:S05]  /*d410*/  @!P0 NANOSLEEP.SYNCS 0x989680 ;  /* 0x009896800000895d */ /* 0x002fea0003900000 */
[----:B------:R-:W1:Y:S02]  /*d420*/  @!P0 SYNCS.PHASECHK.TRANS64 P0, [R6+URZ], R5 ;  /* 0x00000005060085a7 */ /* 0x000e64000800007f */
[----:B-1----:R-:W-:Y:S05]  /*d430*/  @!P0 BRA `(.L_x_306) ;  /* 0xfffffffc00f08947 */ /* 0x002fea000383ffff */
[----:B------:R-:W-:Y:S05]  /*d440*/  BRA `(.L_x_323) ;  /* 0xfffffff800887947 */ /* 0x000fea000383ffff */
.L_x_307:
[----:B0-----:R0:W1:Y:S02]  /*d450*/  SYNCS.PHASECHK.TRANS64.TRYWAIT P0, [R9+URZ], R4 ;  /* 0x00000004090075a7 */ /* 0x001064000800017f */
[----:B-1----:R-:W-:Y:S05]  /*d460*/  @!P0 NANOSLEEP.SYNCS 0x989680 ;  /* 0x009896800000895d */ /* 0x002fea0003900000 */
[----:B------:R-:W1:Y:S02]  /*d470*/  @!P0 SYNCS.PHASECHK.TRANS64 P0, [R9+URZ], R4 ;  /* 0x00000004090085a7 */ /* 0x000e64000800007f */
[----:B-1----:R-:W-:Y:S05]  /*d480*/  @!P0 BRA `(.L_x_307) ;  /* 0xfffffffc00f08947 */ /* 0x002fea000383ffff */
[----:B------:R-:W-:Y:S05]  /*d490*/  BRA `(.L_x_324) ;  /* 0xfffffff800987947 */ /* 0x000fea000383ffff */
.L_x_308:
[----:B0-----:R0:W1:Y:S02]  /*d4a0*/  SYNCS.PHASECHK.TRANS64.TRYWAIT P0, [R6+URZ], R5 ;  /* 0x00000005060075a7 */ /* 0x001064000800017f */
[----:B-1----:R-:W-:Y:S05]  /*d4b0*/  @!P0 NANOSLEEP.SYNCS 0x989680 ;  /* 0x009896800000895d */ /* 0x002fea0003900000 */
[----:B------:R-:W1:Y:S02]  /*d4c0*/  @!P0 SYNCS.PHASECHK.TRANS64 P0, [R6+URZ], R5 ;  /* 0x00000005060085a7 */ /* 0x000e64000800007f */
[----:B-1----:R-:W-:Y:S05]  /*d4d0*/  @!P0 BRA `(.L_x_308) ;  /* 0xfffffffc00f08947 */ /* 0x002fea000383ffff */
[----:B------:R-:W-:Y:S05]  /*d4e0*/  BRA `(.L_x_325) ;  /* 0xfffffff800a87947 */ /* 0x000fea000383ffff */
.L_x_309:
[----:B0-----:R0:W1:Y:S02]  /*d4f0*/  SYNCS.PHASECHK.TRANS64.TRYWAIT P0, [R9+URZ], R4 ;  /* 0x00000004090075a7 */ /* 0x001064000800017f */
[----:B-1----:R-:W-:Y:S05]  /*d500*/  @!P0 NANOSLEEP.SYNCS 0x989680 ;  /* 0x009896800000895d */ /* 0x002fea0003900000 */
[----:B------:R-:W1:Y:S02]  /*d510*/  @!P0 SYNCS.PHASECHK.TRANS64 P0, [R9+URZ], R4 ;  /* 0x00000004090085a7 */ /* 0x000e64000800007f */
[----:B-1----:R-:W-:Y:S05]  /*d520*/  @!P0 BRA `(.L_x_309) ;  /* 0xfffffffc00f08947 */ /* 0x002fea000383ffff */
[----:B------:R-:W-:Y:S05]  /*d530*/  BRA `(.L_x_326) ;  /* 0xfffffff800b87947 */ /* 0x000fea000383ffff */
.L_x_310:
[----:B0-----:R0:W1:Y:S02]  /*d540*/  SYNCS.PHASECHK.TRANS64.TRYWAIT P0, [R6+URZ], R5 ;  /* 0x00000005060075a7 */ /* 0x001064000800017f */
[----:B-1----:R-:W-:Y:S05]  /*d550*/  @!P0 NANOSLEEP.SYNCS 0x989680 ;  /* 0x009896800000895d */ /* 0x002fea0003900000 */
[----:B------:R-:W1:Y:S02]  /*d560*/  @!P0 SYNCS.PHASECHK.TRANS64 P0, [R6+URZ], R5 ;  /* 0x00000005060085a7 */ /* 0x000e64000800007f */
[----:B-1----:R-:W-:Y:S05]  /*d570*/  @!P0 BRA `(.L_x_310) ;  /* 0xfffffffc00f08947 */ /* 0x002fea000383ffff */
[----:B------:R-:W-:Y:S05]  /*d580*/  BRA `(.L_x_327) ;  /* 0xfffffff800c07947 */ /* 0x000fea000383ffff */
.L_x_328:
[----:B------:R-:W-:-:S00]  /*d590*/  BRA `(.L_x_328) ;  /* 0xfffffffc00fc7947 */ /* 0x000fc0000383ffff */
[----:B------:R-:W-:-:S00]  /*d5a0*/  NOP ;  /* 0x0000000000007918 */ /* 0x000fc00000000000 */
        /* <DEDUP_REMOVED lines=13> */
.L_x_329:


//--------------------- .nv.shared._ZN7cutlass13device_kernelINS_4gemm6kernel13GemmUniversalIN4cute5tupleIJiiiiEEENS1_10collective13CollectiveMmaINS1_40MainloopSm90TmaGmmaWarpSpecializedSparseILi10ENS5_IJNS4_1CILi2EEENSA_ILi1EEESC_EEENS1_35KernelTmaWarpSpecializedCooperativeEEENS5_IJNSA_ILi128EEENSA_ILi256EEENSA_ILi64EEEEEEaNS5_IJNS4_6LayoutINS5_IJiNS5_IJSB_iEEEiEEENS5_IJlNS5_IJSC_SB_EEElEEEEENSK_INS5_IJNS5_IJSI_iEEESQ_iEEENS5_IJNS5_IJSI_NSA_ILi4096EEEEEENS5_IJSC_lEEElEEEEEEEEaNS5_IJlSC_lEEENS4_8TiledMMAINS4_8MMA_AtomIJNS4_4SM904GMMA6SPARSE28GMMA_64x256x64_S32S8S8_SS_TNILNS12_9SparseSelE0EEEEEENSK_ISD_NS5_IJSC_NSA_ILi0EEES18_EEEEENS5_IJNS4_10UnderscoreES1B_S1B_EEEEENS4_13SM90_TMA_LOADENS4_14ComposedLayoutINS4_7SwizzleILi1ELi4ELi3EEENS4_25smem_sparse_ptr_flag_bitsILi2ELi8EEENSK_INS5_IJNS5_IJSC_NSA_ILi8EEEEEENS5_IJSB_NSA_ILi32EEEEEEEEENS5_IJNS5_IJS18_SI_EEESN_EEEEEEEvNS4_8identityENS4_23SM90_TMA_LOAD_MULTICASTENS1F_INS1G_ILi2ELi4ELi3EEENS4_18smem_ptr_flag_bitsILi8EEENSK_INS5_IJS1K_SI_EEENS5_IJSI_SC_EEEEEEEvS1T_EENS_8epilogue10collective6detail29Sm90TmaWarpSpecializedAdapterINS24_15DefaultEpilogueIiNS5_IJSC_llEEES28_NS23_6thread17LinearCombinationIiLi1EiiLNS29_9ScaleType4KindE0ELNS_15FloatRoundStyleE2EiEENS1_15EpilogueDefaultEEEEEvvEEEEvNT_6ParamsE --------------------------
	.section	.nv.shared._ZN7cutlass13device_kernelINS_4gemm6kernel13GemmUniversalIN4cute5tupleIJiiiiEEENS1_10collective13CollectiveMmaINS1_40MainloopSm90TmaGmmaWarpSpecializedSparseILi10ENS5_IJNS4_1CILi2EEENSA_ILi1EEESC_EEENS1_35KernelTmaWarpSpecializedCooperativeEEENS5_IJNSA_ILi128EEENSA_ILi256EEENSA_ILi64EEEEEEaNS5_IJNS4_6LayoutINS5_IJiNS5_IJSB_iEEEiEEENS5_IJlNS5_IJSC_SB_EEElEEEEENSK_INS5_IJNS5_IJSI_iEEESQ_iEEENS5_IJNS5_IJSI_NSA_ILi4096EEEEEENS5_IJSC_lEEElEEEEEEEEaNS5_IJlSC_lEEENS4_8TiledMMAINS4_8MMA_AtomIJNS4_4SM904GMMA6SPARSE28GMMA_64x256x64_S32S8S8_SS_TNILNS12_9SparseSelE0EEEEEENSK_ISD_NS5_IJSC_NSA_ILi0EEES18_EEEEENS5_IJNS4_10UnderscoreES1B_S1B_EEEEENS4_13SM90_TMA_LOADENS4_14ComposedLayoutINS4_7SwizzleILi1ELi4ELi3EEENS4_25smem_sparse_ptr_flag_bitsILi2ELi8EEENSK_INS5_IJNS5_IJSC_NSA_ILi8EEEEEENS5_IJSB_NSA_ILi32EEEEEEEEENS5_IJNS5_IJS18_SI_EEESN_EEEEEEEvNS4_8identityENS4_23SM90_TMA_LOAD_MULTICASTENS1F_INS1G_ILi2ELi4ELi3EEENS4_18smem_ptr_flag_bitsILi8EEENSK_INS5_IJS1K_SI_EEENS5_IJSI_SC_EEEEEEEvS1T_EENS_8epilogue10collective6detail29Sm90TmaWarpSpecializedAdapterINS24_15DefaultEpilogueIiNS5_IJSC_llEEES28_NS23_6thread17LinearCombinationIiLi1EiiLNS29_9ScaleType4KindE0ELNS_15FloatRoundStyleE2EiEENS1_15EpilogueDefaultEEEEEvvEEEEvNT_6ParamsE,"aw",@nobits
	.sectionflags	@""
	.align	16
	.zero		1024


//--------------------- .nv.shared.reserved.0     --------------------------
	.section	.nv.shared.reserved.0,"aw",@nobits
	.weak		__nv_reservedSMEM_offset_0_alias
	.size		__nv_reservedSMEM_offset_0_alias, 0, 0
	.other		__nv_reservedSMEM_offset_0_alias,@"STO_CUDA_RESERVED_SHARED STV_DEFAULT"
__nv_reservedSMEM_offset_0_alias:
	.zero		0


//--------------------- .nv.global                --------------------------
	.section	.nv.global,"aw",@nobits
.nv.global:
	.type		_ZN39_INTERNAL_5b7f964a_4_k_cu_142774c6_27854cute1_E,@object
	.size		_ZN39_INTERNAL_5b7f964a_4_k_cu_142774c6_27854cute1_E,(_ZN39_INTERNAL_5b7f964a_4_k_cu_142774c6_27854cuda3std3__45__cpo6cbeginE - _ZN39_INTERNAL_5b7f964a_4_k_cu_142774c6_27854cute1_E)
_ZN39_INTERNAL_5b7f964a_4_k_cu_142774c6_27854cute1_E:
	.zero		1
	.type		_ZN39_INTERNAL_5b7f964a_4_k_cu_142774c6_27854cuda3std3__45__cpo6cbeginE,@object
	.size		_ZN39_INTERNAL_5b7f964a_4_k_cu_142774c6_27854cuda3std3__45__cpo6cbeginE,(_ZN39_INTERNAL_5b7f964a_4_k_cu_142774c6_27854cuda3std3__48in_placeE - _ZN39_INTERNAL_5b7f964a_4_k_cu_142774c6_27854cuda3std3__45__cpo6cbeginE)
_ZN39_INTERNAL_5b7f964a_4_k_cu_142774c6_27854cuda3std3__45__cpo6cbeginE:
	.zero		1
	.type		_ZN39_INTERNAL_5b7f964a_4_k_cu_142774c6_27854cuda3std3__48in_placeE,@object
	.size		_ZN39_INTERNAL_5b7f964a_4_k_cu_142774c6_27854cuda3std3__48in_placeE,(_ZN39_INTERNAL_5b7f964a_4_k_cu_142774c6_27854cuda3std6ranges3__45__cpo9iter_moveE - _ZN39_INTERNAL_5b7f964a_4_k_cu_142774c6_27854cuda3std3__48in_placeE)
_ZN39_INTERNAL_5b7f964a_4_k_cu_142774c6_27854cuda3std3__48in_placeE:
	.zero		1
	.type		_ZN39_INTERNAL_5b7f964a_4_k_cu_142774c6_27854cuda3std6ranges3__45__cpo9iter_moveE,@object
	.size		_ZN39_INTERNAL_5b7f964a_4_k_cu_142774c6_27854cuda3std6ranges3__45__cpo9iter_moveE,(_ZN39_INTERNAL_5b7f964a_4_k_cu_142774c6_27854cuda3std3__45__cpo5beginE - _ZN39_INTERNAL_5b7f964a_4_k_cu_142774c6_27854cuda3std6ranges3__45__cpo9iter_moveE)
_ZN39_INTERNAL_5b7f964a_4_k_cu_142774c6_27854cuda3std6ranges3__45__cpo9iter_moveE:
	.zero		1
	.type		_ZN39_INTERNAL_5b7f964a_4_k_cu_142774c6_27854cuda3std3__45__cpo5beginE,@object
	.size		_ZN39_INTERNAL_5b7f964a_4_k_cu_142774c6_27854cuda3std3__45__cpo5beginE,(_ZN39_INTERNAL_5b7f964a_4_k_cu_142774c6_27854cuda3std3__441_GLOBAL__N__5b7f964a_4_k_cu_142774c6_27856ignoreE - _ZN39_INTERNAL_5b7f964a_4_k_cu_142774c6_27854cuda3std3__45__cpo5beginE)
_ZN39_INTERNAL_5b7f964a_4_k_cu_142774c6_27854cuda3std3__45__cpo5beginE:
	.zero		1
	.type		_ZN39_INTERNAL_5b7f964a_4_k_cu_142774c6_27854cuda3std3__441_GLOBAL__N__5b7f964a_4_k_cu_142774c6_27856ignoreE,@object
	.size		_ZN39_INTERNAL_5b7f964a_4_k_cu_142774c6_27854cuda3std3__441_GLOBAL__N__5b7f964a_4_k_cu_142774c6_27856ignoreE,(_ZN39_INTERNAL_5b7f964a_4_k_cu_142774c6_27854cute7productE - _ZN39_INTERNAL_5b7f964a_4_k_cu_142774c6_27854cuda3std3__441_GLOBAL__N__5b7f964a_4_k_cu_142774c6_27856ignoreE)
_ZN39_INTERNAL_5b7f964a_4_k_cu_142774c6_27854cuda3std3__441_GLOBAL__N__5b7f964a_4_k_cu_142774c6_27856ignoreE:
	.zero		1
	.type		_ZN39_INTERNAL_5b7f964a_4_k_cu_142774c6_27854cute7productE,@object
	.size		_ZN39_INTERNAL_5b7f964a_4_k_cu_142774c6_27854cute7productE,(_ZN39_INTERNAL_5b7f964a_4_k_cu_142774c6_27854cuda3std3__45__cpo3endE - _ZN39_INTERNAL_5b7f964a_4_k_cu_142774c6_27854cute7productE)
_ZN39_INTERNAL_5b7f964a_4_k_cu_142774c6_27854cute7productE:
	.zero		1
	.type		_ZN39_INTERNAL_5b7f964a_4_k_cu_142774c6_27854cuda3std3__45__cpo3endE,@object
	.size		_ZN39_INTERNAL_5b7f964a_4_k_cu_142774c6_27854cuda3std3__45__cpo3endE,(_ZN39_INTERNAL_5b7f964a_4_k_cu_142774c6_27854cuda3std3__419piecewise_constructE - _ZN39_INTERNAL_5b7f964a_4_k_cu_142774c6_27854cuda3std3__45__cpo3endE)
_ZN39_INTERNAL_5b7f964a_4_k_cu_142774c6_27854cuda3std3__45__cpo3endE:
	.zero		1
	.type		_ZN39_INTERNAL_5b7f964a_4_k_cu_142774c6_27854cuda3std3__419piecewise_constructE,@object
	.size		_ZN39_INTERNAL_5b7f964a_4_k_cu_142774c6_27854cuda3std3__419piecewise_constructE,(_ZN39_INTERNAL_5b7f964a_4_k_cu_142774c6_27854cuda3std3__45__cpo4cendE - _ZN39_INTERNAL_5b7f964a_4_k_cu_142774c6_27854cuda3std3__419piecewise_constructE)
_ZN39_INTERNAL_5b7f964a_4_k_cu_142774c6_27854cuda3std3__419piecewise_constructE:
	.zero		1
	.type		_ZN39_INTERNAL_5b7f964a_4_k_cu_142774c6_27854cuda3std3__45__cpo4cendE,@object
	.size		_ZN39_INTERNAL_5b7f964a_4_k_cu_142774c6_27854cuda3std3__45__cpo4cendE,(_ZN39_INTERNAL_5b7f964a_4_k_cu_142774c6_27854cuda3std6ranges3__45__cpo4swapE - _ZN39_INTERNAL_5b7f964a_4_k_cu_142774c6_27854cuda3std3__45__cpo4cendE)
_ZN39_INTERNAL_5b7f964a_4_k_cu_142774c6_27854cuda3std3__45__cpo4cendE:
	.zero		1
	.type		_ZN39_INTERNAL_5b7f964a_4_k_cu_142774c6_27854cuda3std6ranges3__45__cpo4swapE,@object
	.size		_ZN39_INTERNAL_5b7f964a_4_k_cu_142774c6_27854cuda3std6ranges3__45__cpo4swapE,(.L_7 - _ZN39_INTERNAL_5b7f964a_4_k_cu_142774c6_27854cuda3std6ranges3__45__cpo4swapE)
_ZN39_INTERNAL_5b7f964a_4_k_cu_142774c6_27854cuda3std6ranges3__45__cpo4swapE:
	.zero		1
.L_7:


//--------------------- .nv.constant0._ZN7cutlass13device_kernelINS_4gemm6kernel13GemmUniversalIN4cute5tupleIJiiiiEEENS1_10collective13CollectiveMmaINS1_40MainloopSm90TmaGmmaWarpSpecializedSparseILi10ENS5_IJNS4_1CILi2EEENSA_ILi1EEESC_EEENS1_35KernelTmaWarpSpecializedCooperativeEEENS5_IJNSA_ILi128EEENSA_ILi256EEENSA_ILi64EEEEEEaNS5_IJNS4_6LayoutINS5_IJiNS5_IJSB_iEEEiEEENS5_IJlNS5_IJSC_SB_EEElEEEEENSK_INS5_IJNS5_IJSI_iEEESQ_iEEENS5_IJNS5_IJSI_NSA_ILi4096EEEEEENS5_IJSC_lEEElEEEEEEEEaNS5_IJlSC_lEEENS4_8TiledMMAINS4_8MMA_AtomIJNS4_4SM904GMMA6SPARSE28GMMA_64x256x64_S32S8S8_SS_TNILNS12_9SparseSelE0EEEEEENSK_ISD_NS5_IJSC_NSA_ILi0EEES18_EEEEENS5_IJNS4_10UnderscoreES1B_S1B_EEEEENS4_13SM90_TMA_LOADENS4_14ComposedLayoutINS4_7SwizzleILi1ELi4ELi3EEENS4_25smem_sparse_ptr_flag_bitsILi2ELi8EEENSK_INS5_IJNS5_IJSC_NSA_ILi8EEEEEENS5_IJSB_NSA_ILi32EEEEEEEEENS5_IJNS5_IJS18_SI_EEESN_EEEEEEEvNS4_8identityENS4_23SM90_TMA_LOAD_MULTICASTENS1F_INS1G_ILi2ELi4ELi3EEENS4_18smem_ptr_flag_bitsILi8EEENSK_INS5_IJS1K_SI_EEENS5_IJSI_SC_EEEEEEEvS1T_EENS_8epilogue10collective6detail29Sm90TmaWarpSpecializedAdapterINS24_15DefaultEpilogueIiNS5_IJSC_llEEES28_NS23_6thread17LinearCombinationIiLi1EiiLNS29_9ScaleType4KindE0ELNS_15FloatRoundStyleE2EiEENS1_15EpilogueDefaultEEEEEvvEEEEvNT_6ParamsE --------------------------
	.section	.nv.constant0._ZN7cutlass13device_kernelINS_4gemm6kernel13GemmUniversalIN4cute5tupleIJiiiiEEENS1_10collective13CollectiveMmaINS1_40MainloopSm90TmaGmmaWarpSpecializedSparseILi10ENS5_IJNS4_1CILi2EEENSA_ILi1EEESC_EEENS1_35KernelTmaWarpSpecializedCooperativeEEENS5_IJNSA_ILi128EEENSA_ILi256EEENSA_ILi64EEEEEEaNS5_IJNS4_6LayoutINS5_IJiNS5_IJSB_iEEEiEEENS5_IJlNS5_IJSC_SB_EEElEEEEENSK_INS5_IJNS5_IJSI_iEEESQ_iEEENS5_IJNS5_IJSI_NSA_ILi4096EEEEEENS5_IJSC_lEEElEEEEEEEEaNS5_IJlSC_lEEENS4_8TiledMMAINS4_8MMA_AtomIJNS4_4SM904GMMA6SPARSE28GMMA_64x256x64_S32S8S8_SS_TNILNS12_9SparseSelE0EEEEEENSK_ISD_NS5_IJSC_NSA_ILi0EEES18_EEEEENS5_IJNS4_10UnderscoreES1B_S1B_EEEEENS4_13SM90_TMA_LOADENS4_14ComposedLayoutINS4_7SwizzleILi1ELi4ELi3EEENS4_25smem_sparse_ptr_flag_bitsILi2ELi8EEENSK_INS5_IJNS5_IJSC_NSA_ILi8EEEEEENS5_IJSB_NSA_ILi32EEEEEEEEENS5_IJNS5_IJS18_SI_EEESN_EEEEEEEvNS4_8identityENS4_23SM90_TMA_LOAD_MULTICASTENS1F_INS1G_ILi2ELi4ELi3EEENS4_18smem_ptr_flag_bitsILi8EEENSK_INS5_IJS1K_SI_EEENS5_IJSI_SC_EEEEEEEvS1T_EENS_8epilogue10collective6detail29Sm90TmaWarpSpecializedAdapterINS24_15DefaultEpilogueIiNS5_IJSC_llEEES28_NS23_6thread17LinearCombinationIiLi1EiiLNS29_9ScaleType4KindE0ELNS_15FloatRoundStyleE2EiEENS1_15EpilogueDefaultEEEEEvvEEEEvNT_6ParamsE,"a",@progbits
	.sectionflags	@""
	.align	4
.nv.constant0._ZN7cutlass13device_kernelINS_4gemm6kernel13GemmUniversalIN4cute5tupleIJiiiiEEENS1_10collective13CollectiveMmaINS1_40MainloopSm90TmaGmmaWarpSpecializedSparseILi10ENS5_IJNS4_1CILi2EEENSA_ILi1EEESC_EEENS1_35KernelTmaWarpSpecializedCooperativeEEENS5_IJNSA_ILi128EEENSA_ILi256EEENSA_ILi64EEEEEEaNS5_IJNS4_6LayoutINS5_IJiNS5_IJSB_iEEEiEEENS5_IJlNS5_IJSC_SB_EEElEEEEENSK_INS5_IJNS5_IJSI_iEEESQ_iEEENS5_IJNS5_IJSI_NSA_ILi4096EEEEEENS5_IJSC_lEEElEEEEEEEEaNS5_IJlSC_lEEENS4_8TiledMMAINS4_8MMA_AtomIJNS4_4SM904GMMA6SPARSE28GMMA_64x256x64_S32S8S8_SS_TNILNS12_9SparseSelE0EEEEEENSK_ISD_NS5_IJSC_NSA_ILi0EEES18_EEEEENS5_IJNS4_10UnderscoreES1B_S1B_EEEEENS4_13SM90_TMA_LOADENS4_14ComposedLayoutINS4_7SwizzleILi1ELi4ELi3EEENS4_25smem_sparse_ptr_flag_bitsILi2ELi8EEENSK_INS5_IJNS5_IJSC_NSA_ILi8EEEEEENS5_IJSB_NSA_ILi32EEEEEEEEENS5_IJNS5_IJS18_SI_EEESN_EEEEEEEvNS4_8identityENS4_23SM90_TMA_LOAD_MULTICASTENS1F_INS1G_ILi2ELi4ELi3EEENS4_18smem_ptr_flag_bitsILi8EEENSK_INS5_IJS1K_SI_EEENS5_IJSI_SC_EEEEEEEvS1T_EENS_8epilogue10collective6detail29Sm90TmaWarpSpecializedAdapterINS24_15DefaultEpilogueIiNS5_IJSC_llEEES28_NS23_6thread17LinearCombinationIiLi1EiiLNS29_9ScaleType4KindE0ELNS_15FloatRoundStyleE2EiEENS1_15EpilogueDefaultEEEEEvvEEEEvNT_6ParamsE:
	.zero		1920


//--------------------- SYMBOLS --------------------------

	.type		.nv.reservedSmem.offset0,@object
	.size		.nv.reservedSmem.offset0,0x4
